	.headerflags	@"EF_CUDA_TEXMODE_UNIFIED EF_CUDA_64BIT_ADDRESS EF_CUDA_ACCELERATORS EF_CUDA_SM90 EF_CUDA_VIRTUAL_SM(EF_CUDA_SM90)"
	.elftype	@"ET_EXEC"


//--------------------- .nv.info                  --------------------------
	.section	.nv.info,"",@"SHT_CUDA_INFO"
	.align	4


	//----- nvinfo : EIATTR_REGCOUNT
	.align		4
        /*0000*/ 	.byte	0x04, 0x2f
        /*0002*/ 	.short	(.L_1 - .L_0)
	.align		4
.L_0:
        /*0004*/ 	.word	index@(triton_poi_fused_avg_pool2d_convolution_53)
        /*0008*/ 	.word	0x00000030


	//----- nvinfo : EIATTR_MIN_STACK_SIZE
	.align		4
.L_1:
        /*000c*/ 	.byte	0x04, 0x12
        /*000e*/ 	.short	(.L_3 - .L_2)
	.align		4
.L_2:
        /*0010*/ 	.word	index@(triton_poi_fused_avg_pool2d_convolution_53)
        /*0014*/ 	.word	0x00000000


	//----- nvinfo : EIATTR_FRAME_SIZE
	.align		4
.L_3:
        /*0018*/ 	.byte	0x04, 0x11
        /*001a*/ 	.short	(.L_5 - .L_4)
	.align		4
.L_4:
        /*001c*/ 	.word	index@(triton_poi_fused_avg_pool2d_convolution_53)
        /*0020*/ 	.word	0x00000000


	//----- nvinfo : EIATTR_MIN_STACK_SIZE
	.align		4
.L_5:
        /*0024*/ 	.byte	0x04, 0x12
        /*0026*/ 	.short	(.L_7 - .L_6)
	.align		4
.L_6:
        /*0028*/ 	.word	index@(triton_poi_fused_avg_pool2d_convolution_53)
        /*002c*/ 	.word	0x00000000
.L_7:


//--------------------- .nv.info.triton_poi_fused_avg_pool2d_convolution_53 --------------------------
	.section	.nv.info.triton_poi_fused_avg_pool2d_convolution_53,"",@"SHT_CUDA_INFO"
	.sectionflags	@""
	.align	4


	//----- nvinfo : EIATTR_CUDA_API_VERSION
	.align		4
        /*0000*/ 	.byte	0x04, 0x37
        /*0002*/ 	.short	(.L_9 - .L_8)
.L_8:
        /*0004*/ 	.word	0x0000007c


	//----- nvinfo : EIATTR_KPARAM_INFO
	.align		4
.L_9:
        /*0008*/ 	.byte	0x04, 0x17
        /*000a*/ 	.short	(.L_11 - .L_10)
.L_10:
        /*000c*/ 	.word	0x00000000
        /*0010*/ 	.short	0x0006
        /*0012*/ 	.short	0x002c
        /*0014*/ 	.byte	0x00, 0xf0, 0x11, 0x00


	//----- nvinfo : EIATTR_KPARAM_INFO
	.align		4
.L_11:
        /*0018*/ 	.byte	0x04, 0x17
        /*001a*/ 	.short	(.L_13 - .L_12)
.L_12:
        /*001c*/ 	.word	0x00000000
        /*0020*/ 	.short	0x0005
        /*0022*/ 	.short	0x0028
        /*0024*/ 	.byte	0x00, 0xf0, 0x11, 0x00


	//----- nvinfo : EIATTR_KPARAM_INFO
	.align		4
.L_13:
        /*0028*/ 	.byte	0x04, 0x17
        /*002a*/ 	.short	(.L_15 - .L_14)
.L_14:
        /*002c*/ 	.word	0x00000000
        /*0030*/ 	.short	0x0004
        /*0032*/ 	.short	0x0020
        /*0034*/ 	.byte	0x00, 0xf4, 0x21, 0x00


	//----- nvinfo : EIATTR_KPARAM_INFO
	.align		4
.L_15:
        /*0038*/ 	.byte	0x04, 0x17
        /*003a*/ 	.short	(.L_17 - .L_16)
.L_16:
        /*003c*/ 	.word	0x00000000
        /*0040*/ 	.short	0x0003
        /*0042*/ 	.short	0x0018
        /*0044*/ 	.byte	0x00, 0xf4, 0x21, 0x00


	//----- nvinfo : EIATTR_KPARAM_INFO
	.align		4
.L_17:
        /*0048*/ 	.byte	0x04, 0x17
        /*004a*/ 	.short	(.L_19 - .L_18)
.L_18:
        /*004c*/ 	.word	0x00000000
        /*0050*/ 	.short	0x0002
        /*0052*/ 	.short	0x0010
        /*0054*/ 	.byte	0x00, 0xf4, 0x21, 0x00


	//----- nvinfo : EIATTR_KPARAM_INFO
	.align		4
.L_19:
        /*0058*/ 	.byte	0x04, 0x17
        /*005a*/ 	.short	(.L_21 - .L_20)
.L_20:
        /*005c*/ 	.word	0x00000000
        /*0060*/ 	.short	0x0001
        /*0062*/ 	.short	0x0008
        /*0064*/ 	.byte	0x00, 0xf4, 0x21, 0x00


	//----- nvinfo : EIATTR_KPARAM_INFO
	.align		4
.L_21:
        /*0068*/ 	.byte	0x04, 0x17
        /*006a*/ 	.short	(.L_23 - .L_22)
.L_22:
        /*006c*/ 	.word	0x00000000
        /*0070*/ 	.short	0x0000
        /*0072*/ 	.short	0x0000
        /*0074*/ 	.byte	0x00, 0xf4, 0x21, 0x00


	//----- nvinfo : EIATTR_SPARSE_MMA_MASK
	.align		4
.L_23:
        /*0078*/ 	.byte	0x03, 0x50
        /*007a*/ 	.short	0x0000


	//----- nvinfo : EIATTR_MAXREG_COUNT
	.align		4
        /*007c*/ 	.byte	0x03, 0x1b
        /*007e*/ 	.short	0x00ff


	//----- nvinfo : EIATTR_EXIT_INSTR_OFFSETS
	.align		4
        /*0080*/ 	.byte	0x04, 0x1c
        /*0082*/ 	.short	(.L_25 - .L_24)


	//   ....[0]....
.L_24:
        /*0084*/ 	.word	0x000024c0


	//   ....[1]....
        /*0088*/ 	.word	0x00002500


	//----- nvinfo : EIATTR_REQNTID
	.align		4
.L_25:
        /*008c*/ 	.byte	0x04, 0x10
        /*008e*/ 	.short	(.L_27 - .L_26)
.L_26:
        /*0090*/ 	.word	0x00000080
        /*0094*/ 	.word	0x00000001
        /*0098*/ 	.word	0x00000001


	//----- nvinfo : EIATTR_CBANK_PARAM_SIZE
	.align		4
.L_27:
        /*009c*/ 	.byte	0x03, 0x19
        /*009e*/ 	.short	0x0030


	//----- nvinfo : EIATTR_PARAM_CBANK
	.align		4
        /*00a0*/ 	.byte	0x04, 0x0a
        /*00a2*/ 	.short	(.L_29 - .L_28)
	.align		4
.L_28:
        /*00a4*/ 	.word	index@(.nv.constant0.triton_poi_fused_avg_pool2d_convolution_53)
        /*00a8*/ 	.short	0x0210
        /*00aa*/ 	.short	0x0030


	//----- nvinfo : EIATTR_SW_WAR
	.align		4
.L_29:
        /*00ac*/ 	.byte	0x04, 0x36
        /*00ae*/ 	.short	(.L_31 - .L_30)
.L_30:
        /*00b0*/ 	.word	0x00000008
.L_31:


//--------------------- .nv.callgraph             --------------------------
	.section	.nv.callgraph,"",@"SHT_CUDA_CALLGRAPH"
	.align	4
	.sectionentsize	8
	.align		4
        /*0000*/ 	.word	0x00000000
	.align		4
        /*0004*/ 	.word	0xffffffff
	.align		4
        /*0008*/ 	.word	0x00000000
	.align		4
        /*000c*/ 	.word	0xfffffffe
	.align		4
        /*0010*/ 	.word	0x00000000
	.align		4
        /*0014*/ 	.word	0xfffffffd
	.align		4
        /*0018*/ 	.word	0x00000000
	.align		4
        /*001c*/ 	.word	0xfffffffc


//--------------------- .text.triton_poi_fused_avg_pool2d_convolution_53 --------------------------
	.section	.text.triton_poi_fused_avg_pool2d_convolution_53,"ax",@progbits
	.sectionflags	@"SHF_BARRIERS=1"
	.align	128
        .global         triton_poi_fused_avg_pool2d_convolution_53
        .type           triton_poi_fused_avg_pool2d_convolution_53,@function
        .size           triton_poi_fused_avg_pool2d_convolution_53,(.L_x_1 - triton_poi_fused_avg_pool2d_convolution_53)
        .other          triton_poi_fused_avg_pool2d_convolution_53,@"STO_CUDA_ENTRY STV_DEFAULT"
triton_poi_fused_avg_pool2d_convolution_53:
.text.triton_poi_fused_avg_pool2d_convolution_53:
[----:B------:R-:W0:Y:S01]  /*0000*/  LDC R1, c[0x0][0x28] ;  /* 0x00000a00ff017b82 */ /* 0x000e220000000800 */
[----:B------:R-:W1:Y:S07]  /*0010*/  S2R R20, SR_TID.X ;  /* 0x0000000000147919 */ /* 0x000e6e0000002100 */
[----:B------:R-:W2:Y:S01]  /*0020*/  LDC.64 R24, c[0x0][0x210] ;  /* 0x00008400ff187b82 */ /* 0x000ea20000000a00 */
[----:B------:R-:W-:Y:S02]  /*0030*/  CS2R R40, SRZ ;  /* 0x0000000000287805 */ /* 0x000fe4000001ff00 */
[----:B------:R-:W-:Y:S01]  /*0040*/  CS2R R30, SRZ ;  /* 0x00000000001e7805 */ /* 0x000fe2000001ff00 */
[----:B------:R-:W3:Y:S01]  /*0050*/  S2R R0, SR_CTAID.X ;  /* 0x0000000000007919 */ /* 0x000ee20000002500 */
[----:B------:R-:W-:Y:S01]  /*0060*/  ULDC.64 UR6, c[0x0][0x208] ;  /* 0x0000820000067ab9 */ /* 0x000fe20000000a00 */
[----:B------:R-:W4:Y:S01]  /*0070*/  S2R R2, SR_CTAID.Y ;  /* 0x0000000000027919 */ /* 0x000f220000002600 */
[----:B-1----:R-:W-:Y:S01]  /*0080*/  SHF.R.U32.HI R3, RZ, 0x4, R20 ;  /* 0x00000004ff037819 */ /* 0x002fe20000011614 */
[----:B------:R-:W-:-:S02]  /*0090*/  IMAD.SHL.U32 R27, R20, 0x4, RZ ;  /* 0x00000004141b7824 */ /* 0x000fc400078e00ff */
[----:B---3--:R-:W-:Y:S01]  /*00a0*/  IMAD.SHL.U32 R28, R0, 0x40, RZ ;  /* 0x00000040001c7824 */ /* 0x008fe200078e00ff */
[----:B------:R-:W-:Y:S02]  /*00b0*/  SHF.R.S32.HI R16, RZ, 0x19, R0 ;  /* 0x00000019ff107819 */ /* 0x000fe40000011400 */
[----:B------:R-:W-:Y:S01]  /*00c0*/  SGXT.U32 R3, R3, 0x3 ;  /* 0x000000030303781a */ /* 0x000fe20000000000 */
[----:B----4-:R-:W-:Y:S01]  /*00d0*/  IMAD.SHL.U32 R38, R2, 0x10, RZ ;  /* 0x0000001002267824 */ /* 0x010fe200078e00ff */
[----:B------:R-:W-:Y:S02]  /*00e0*/  SGXT R16, R16, 0x1 ;  /* 0x000000011010781a */ /* 0x000fe40000000200 */
[----:B------:R-:W-:Y:S02]  /*00f0*/  LOP3.LUT R5, R28, 0x3c, R27, 0xf8, !PT ;  /* 0x0000003c1c057812 */ /* 0x000fe400078ef81b */
[----:B------:R-:W-:Y:S02]  /*0100*/  LOP3.LUT R3, R38, R3, RZ, 0xfc, !PT ;  /* 0x0000000326037212 */ /* 0x000fe400078efcff */
[----:B------:R-:W-:Y:S01]  /*0110*/  LEA.HI R4, R16, R5, RZ, 0x3 ;  /* 0x0000000510047211 */ /* 0x000fe200078f18ff */
[C---:B------:R-:W-:Y:S01]  /*0120*/  VIADD R18, R5.reuse, 0xfffffff8 ;  /* 0xfffffff805127836 */ /* 0x040fe20000000000 */
[----:B------:R-:W-:Y:S01]  /*0130*/  LOP3.LUT R13, R5, 0x3, RZ, 0xfc, !PT ;  /* 0x00000003050d7812 */ /* 0x000fe200078efcff */
[----:B------:R-:W-:Y:S01]  /*0140*/  IMAD.SHL.U32 R17, R3, 0x40, RZ ;  /* 0x0000004003117824 */ /* 0x000fe200078e00ff */
[----:B------:R-:W-:Y:S01]  /*0150*/  LOP3.LUT R6, R4, 0xfffffff8, RZ, 0xc0, !PT ;  /* 0xfffffff804067812 */ /* 0x000fe200078ec0ff */
[C---:B------:R-:W-:Y:S01]  /*0160*/  VIADD R10, R5.reuse, 0xfffffff7 ;  /* 0xfffffff7050a7836 */ /* 0x040fe20000000000 */
[----:B------:R-:W-:-:S02]  /*0170*/  LOP3.LUT R3, R5, 0x2, RZ, 0xfc, !PT ;  /* 0x0000000205037812 */ /* 0x000fc400078efcff */
[----:B------:R-:W-:Y:S02]  /*0180*/  IADD3 R6, R5, -R6, RZ ;  /* 0x8000000605067210 */ /* 0x000fe40007ffe0ff */
[C---:B------:R-:W-:Y:S02]  /*0190*/  LEA.HI R0, R16.reuse, R3, RZ, 0x3 ;  /* 0x0000000310007211 */ /* 0x040fe400078f18ff */
[----:B------:R-:W-:Y:S02]  /*01a0*/  LEA.HI R8, R16, R13, RZ, 0x3 ;  /* 0x0000000d10087211 */ /* 0x000fe400078f18ff */
[----:B------:R-:W-:Y:S02]  /*01b0*/  ISETP.GT.AND P4, PT, R6, RZ, PT ;  /* 0x000000ff0600720c */ /* 0x000fe40003f84270 */
[----:B------:R-:W-:Y:S02]  /*01c0*/  LOP3.LUT R0, R0, 0xfffffff8, RZ, 0xc0, !PT ;  /* 0xfffffff800007812 */ /* 0x000fe400078ec0ff */
[----:B------:R-:W-:-:S02]  /*01d0*/  LOP3.LUT R12, R8, 0xfffffff8, RZ, 0xc0, !PT ;  /* 0xfffffff8080c7812 */ /* 0x000fc400078ec0ff */
[----:B------:R-:W-:Y:S01]  /*01e0*/  LOP3.LUT R7, R17, 0x200, RZ, 0xfc, !PT ;  /* 0x0000020011077812 */ /* 0x000fe200078efcff */
[----:B------:R-:W-:Y:S01]  /*01f0*/  IMAD.IADD R26, R3, 0x1, -R0 ;  /* 0x00000001031a7824 */ /* 0x000fe200078e0a00 */
[C---:B------:R-:W-:Y:S01]  /*0200*/  ISETP.LT.U32.AND P1, PT, R18.reuse, 0x38, P4 ;  /* 0x000000381200780c */ /* 0x040fe20002721070 */
[----:B------:R-:W-:Y:S01]  /*0210*/  IMAD.IADD R0, R13, 0x1, -R12 ;  /* 0x000000010d007824 */ /* 0x000fe200078e0a0c */
[----:B------:R-:W-:Y:S01]  /*0220*/  ISETP.GE.U32.AND P6, PT, R18, 0x38, PT ;  /* 0x000000381200780c */ /* 0x000fe20003fc6070 */
[----:B------:R-:W-:Y:S01]  /*0230*/  IMAD.IADD R11, R7, 0x1, R10 ;  /* 0x00000001070b7824 */ /* 0x000fe200078e020a */
[----:B------:R-:W-:Y:S02]  /*0240*/  IADD3 R9, R17, R10, RZ ;  /* 0x0000000a11097210 */ /* 0x000fe40007ffe0ff */
[----:B------:R-:W-:Y:S01]  /*0250*/  IADD3 R12, R5, -0x7, RZ ;  /* 0xfffffff9050c7810 */ /* 0x000fe20007ffe0ff */
[----:B------:R-:W-:Y:S01]  /*0260*/  VIADD R14, R5, 0xfffffffa ;  /* 0xfffffffa050e7836 */ /* 0x000fe20000000000 */
[----:B------:R-:W-:Y:S01]  /*0270*/  ISETP.GT.AND P3, PT, R26, RZ, !P6 ;  /* 0x000000ff1a00720c */ /* 0x000fe20007764270 */
[----:B--2---:R-:W-:Y:S01]  /*0280*/  IMAD.WIDE R8, R9, 0x4, R24 ;  /* 0x0000000409087825 */ /* 0x004fe200078e0218 */
[----:B------:R-:W-:-:S02]  /*0290*/  ISETP.GT.AND P5, PT, R0, RZ, !P6 ;  /* 0x000000ff0000720c */ /* 0x000fc400077a4270 */
[----:B------:R-:W-:Y:S01]  /*02a0*/  IADD3 R15, R7, R12, RZ ;  /* 0x0000000c070f7210 */ /* 0x000fe20007ffe0ff */
[----:B------:R-:W-:Y:S01]  /*02b0*/  IMAD.WIDE R10, R11, 0x4, R24 ;  /* 0x000000040b0a7825 */ /* 0x000fe200078e0218 */
[----:B------:R1:W2:Y:S03]  /*02c0*/  @P1 LDG.E.EL R40, desc[UR6][R8.64] ;  /* 0x0000000608281981 */ /* 0x0002a6000c2e1900 */
[C---:B------:R-:W-:Y:S01]  /*02d0*/  IMAD.IADD R3, R17.reuse, 0x1, R12 ;  /* 0x0000000111037824 */ /* 0x040fe200078e020c */
[----:B------:R3:W4:Y:S01]  /*02e0*/  @P1 LDG.E.EL R31, desc[UR6][R10.64] ;  /* 0x000000060a1f1981 */ /* 0x000722000c2e1900 */
[--C-:B------:R-:W-:Y:S01]  /*02f0*/  IMAD.IADD R13, R17, 0x1, R14.reuse ;  /* 0x00000001110d7824 */ /* 0x100fe200078e020e */
[----:B------:R-:W-:Y:S01]  /*0300*/  CS2R R36, SRZ ;  /* 0x0000000000247805 */ /* 0x000fe2000001ff00 */
[----:B------:R-:W-:Y:S01]  /*0310*/  IMAD.IADD R19, R7, 0x1, R14 ;  /* 0x0000000107137824 */ /* 0x000fe200078e020e */
[----:B------:R-:W-:Y:S01]  /*0320*/  CS2R R22, SRZ ;  /* 0x0000000000167805 */ /* 0x000fe2000001ff00 */
[----:B------:R-:W-:-:S02]  /*0330*/  IMAD.MOV.U32 R29, RZ, RZ, RZ ;  /* 0x000000ffff1d7224 */ /* 0x000fc400078e00ff */
[----:B-1----:R-:W-:-:S04]  /*0340*/  IMAD.WIDE R8, R15, 0x4, R24 ;  /* 0x000000040f087825 */ /* 0x002fc800078e0218 */
[--C-:B---3--:R-:W-:Y:S01]  /*0350*/  IMAD.WIDE R10, R3, 0x4, R24.reuse ;  /* 0x00000004030a7825 */ /* 0x108fe200078e0218 */
[----:B------:R-:W3:Y:S03]  /*0360*/  @P3 LDG.E.EL R29, desc[UR6][R8.64] ;  /* 0x00000006081d3981 */ /* 0x000ee6000c2e1900 */
[--C-:B------:R-:W-:Y:S01]  /*0370*/  IMAD.WIDE R12, R13, 0x4, R24.reuse ;  /* 0x000000040d0c7825 */ /* 0x100fe200078e0218 */
[----:B------:R-:W5:Y:S03]  /*0380*/  @P3 LDG.E.EL R36, desc[UR6][R10.64] ;  /* 0x000000060a243981 */ /* 0x000f66000c2e1900 */
[----:B------:R-:W-:Y:S01]  /*0390*/  IMAD.WIDE R14, R19, 0x4, R24 ;  /* 0x00000004130e7825 */ /* 0x000fe200078e0218 */
[----:B------:R-:W5:Y:S04]  /*03a0*/  @P5 LDG.E.EL R37, desc[UR6][R12.64] ;  /* 0x000000060c255981 */ /* 0x000f68000c2e1900 */
[----:B------:R-:W5:Y:S01]  /*03b0*/  @P5 LDG.E.EL R23, desc[UR6][R14.64] ;  /* 0x000000060e175981 */ /* 0x000f62000c2e1900 */
[----:B------:R-:W-:-:S04]  /*03c0*/  LOP3.LUT R3, R5, 0x1, RZ, 0xfc, !PT ;  /* 0x0000000105037812 */ /* 0x000fc800078efcff */
[----:B------:R-:W-:-:S04]  /*03d0*/  LEA.HI R16, R16, R3, RZ, 0x3 ;  /* 0x0000000310107211 */ /* 0x000fc800078f18ff */
[----:B------:R-:W-:Y:S02]  /*03e0*/  LOP3.LUT R16, R16, 0xfffffff8, RZ, 0xc0, !PT ;  /* 0xfffffff810107812 */ /* 0x000fe400078ec0ff */
[----:B------:R-:W-:-:S03]  /*03f0*/  ISETP.GT.AND P2, PT, R6, -0x1, PT ;  /* 0xffffffff0600780c */ /* 0x000fc60003f44270 */
[----:B------:R-:W-:Y:S01]  /*0400*/  IMAD.IADD R3, R3, 0x1, -R16 ;  /* 0x0000000103037824 */ /* 0x000fe200078e0a10 */
[----:B------:R-:W-:-:S04]  /*0410*/  IADD3 R16, R6, 0x1, RZ ;  /* 0x0000000106107810 */ /* 0x000fc80007ffe0ff */
[----:B------:R-:W-:Y:S01]  /*0420*/  ISETP.LT.U32.AND P0, PT, R3, 0x7, !P6 ;  /* 0x000000070300780c */ /* 0x000fe20007701070 */
[----:B------:R-:W-:Y:S01]  /*0430*/  IMAD.MOV.U32 R19, RZ, RZ, RZ ;  /* 0x000000ffff137224 */ /* 0x000fe200078e00ff */
[----:B------:R-:W-:Y:S01]  /*0440*/  IADD3 R35, R7, R18, RZ ;  /* 0x0000001207237210 */ /* 0x000fe20007ffe0ff */
[----:B------:R-:W-:Y:S01]  /*0450*/  IMAD.IADD R21, R17, 0x1, R18 ;  /* 0x0000000111157824 */ /* 0x000fe200078e0212 */
[----:B------:R-:W-:Y:S01]  /*0460*/  CS2R R32, SRZ ;  /* 0x0000000000207805 */ /* 0x000fe2000001ff00 */
[----:B------:R-:W-:Y:S02]  /*0470*/  IMAD.MOV.U32 R39, RZ, RZ, RZ ;  /* 0x000000ffff277224 */ /* 0x000fe400078e00ff */
[----:B------:R-:W-:-:S06]  /*0480*/  IMAD.WIDE R34, R35, 0x4, R24 ;  /* 0x0000000423227825 */ /* 0x000fcc00078e0218 */
[----:B------:R1:W5:Y:S04]  /*0490*/  @P0 LDG.E.EL R22, desc[UR6][R12.64] ;  /* 0x000000060c160981 */ /* 0x000368000c2e1900 */
[----:B------:R2:W5:Y:S01]  /*04a0*/  @P0 LDG.E.EL R19, desc[UR6][R14.64] ;  /* 0x000000060e130981 */ /* 0x000562000c2e1900 */
[----:B-1----:R-:W-:Y:S01]  /*04b0*/  IMAD.WIDE R12, R21, 0x4, R24 ;  /* 0x00000004150c7825 */ /* 0x002fe200078e0218 */
[----:B--2---:R-:W-:Y:S02]  /*04c0*/  SEL R40, R40, RZ, P1 ;  /* 0x000000ff28287207 */ /* 0x004fe40000800000 */
[----:B----4-:R-:W-:Y:S02]  /*04d0*/  SEL R31, R31, RZ, P1 ;  /* 0x000000ff1f1f7207 */ /* 0x010fe40000800000 */
[----:B------:R-:W-:Y:S01]  /*04e0*/  ISETP.LT.AND P1, PT, R16, 0x8, P2 ;  /* 0x000000081000780c */ /* 0x000fe20001721270 */
[----:B------:R-:W-:Y:S01]  /*04f0*/  VIADD R16, R5, 0xfffffff8 ;  /* 0xfffffff805107836 */ /* 0x000fe20000000000 */
[----:B---3--:R-:W-:-:S02]  /*0500*/  SEL R29, R29, RZ, P3 ;  /* 0x000000ff1d1d7207 */ /* 0x008fc40001800000 */
[----:B-----5:R-:W-:Y:S02]  /*0510*/  SEL R36, R36, RZ, P3 ;  /* 0x000000ff24247207 */ /* 0x020fe40001800000 */
[----:B------:R-:W-:Y:S02]  /*0520*/  ISETP.GT.AND P3, PT, R3, RZ, !P6 ;  /* 0x000000ff0300720c */ /* 0x000fe40007764270 */
[----:B------:R-:W-:Y:S02]  /*0530*/  SEL R37, R37, RZ, P5 ;  /* 0x000000ff25257207 */ /* 0x000fe40002800000 */
[----:B------:R-:W-:Y:S02]  /*0540*/  SEL R23, R23, RZ, P5 ;  /* 0x000000ff17177207 */ /* 0x000fe40002800000 */
[----:B------:R-:W-:-:S07]  /*0550*/  ISETP.LT.U32.AND P5, PT, R16, 0x38, P1 ;  /* 0x000000381000780c */ /* 0x000fce0000fa1070 */
[----:B------:R1:W2:Y:S04]  /*0560*/  @P3 LDG.E.EL R30, desc[UR6][R12.64] ;  /* 0x000000060c1e3981 */ /* 0x0002a8000c2e1900 */
[----:B------:R-:W3:Y:S04]  /*0570*/  @P3 LDG.E.EL R33, desc[UR6][R34.64] ;  /* 0x0000000622213981 */ /* 0x000ee8000c2e1900 */
[----:B------:R-:W4:Y:S04]  /*0580*/  @P5 LDG.E.EL R39, desc[UR6][R10.64] ;  /* 0x000000060a275981 */ /* 0x000f28000c2e1900 */
[----:B------:R5:W4:Y:S01]  /*0590*/  @P5 LDG.E.EL R41, desc[UR6][R8.64] ;  /* 0x0000000608295981 */ /* 0x000b22000c2e1900 */
[----:B0-----:R-:W-:-:S02]  /*05a0*/  VIADD R14, R26, 0x1 ;  /* 0x000000011a0e7836 */ /* 0x001fc40000000000 */
[----:B------:R-:W-:Y:S01]  /*05b0*/  VIADD R42, R5, 0xfffffffb ;  /* 0xfffffffb052a7836 */ /* 0x000fe20000000000 */
[----:B------:R-:W-:Y:S02]  /*05c0*/  SEL R22, R22, RZ, P0 ;  /* 0x000000ff16167207 */ /* 0x000fe40000000000 */
[----:B------:R-:W-:Y:S02]  /*05d0*/  SEL R18, R19, RZ, P0 ;  /* 0x000000ff13127207 */ /* 0x000fe40000000000 */
[----:B------:R-:W-:-:S04]  /*05e0*/  ISETP.GE.AND P0, PT, R14, 0x8, PT ;  /* 0x000000080e00780c */ /* 0x000fc80003f06270 */
[----:B------:R-:W-:Y:S01]  /*05f0*/  ISETP.GT.AND P0, PT, R26, -0x1, !P0 ;  /* 0xffffffff1a00780c */ /* 0x000fe20004704270 */
[----:B-1----:R-:W-:Y:S01]  /*0600*/  IMAD.IADD R13, R17, 0x1, R16 ;  /* 0x00000001110d7824 */ /* 0x002fe200078e0210 */
[----:B------:R-:W-:Y:S02]  /*0610*/  IADD3 R15, R17, R42, RZ ;  /* 0x0000002a110f7210 */ /* 0x000fe40007ffe0ff */
[----:B-----5:R-:W-:Y:S02]  /*0620*/  CS2R R8, SRZ ;  /* 0x0000000000087805 */ /* 0x020fe4000001ff00 */
[----:B------:R-:W-:Y:S01]  /*0630*/  CS2R R10, SRZ ;  /* 0x00000000000a7805 */ /* 0x000fe2000001ff00 */
[----:B------:R-:W-:-:S04]  /*0640*/  IMAD.WIDE R12, R13, 0x4, R24 ;  /* 0x000000040d0c7825 */ /* 0x000fc800078e0218 */
[----:B------:R-:W-:Y:S01]  /*0650*/  IMAD.WIDE R14, R15, 0x4, R24 ;  /* 0x000000040f0e7825 */ /* 0x000fe200078e0218 */
[----:B--2---:R-:W-:Y:S02]  /*0660*/  SEL R21, R30, RZ, P3 ;  /* 0x000000ff1e157207 */ /* 0x004fe40001800000 */
[----:B---3--:R-:W-:Y:S02]  /*0670*/  SEL R30, R33, RZ, P3 ;  /* 0x000000ff211e7207 */ /* 0x008fe40001800000 */
[C---:B------:R-:W-:Y:S02]  /*0680*/  ISETP.LT.U32.AND P3, PT, R16.reuse, 0x38, P0 ;  /* 0x000000381000780c */ /* 0x040fe40000761070 */
[----:B----4-:R-:W-:Y:S02]  /*0690*/  SEL R39, R39, RZ, P5 ;  /* 0x000000ff27277207 */ /* 0x010fe40002800000 */
[----:B------:R-:W-:Y:S02]  /*06a0*/  SEL R19, R41, RZ, P5 ;  /* 0x000000ff29137207 */ /* 0x000fe40002800000 */
[----:B------:R-:W-:-:S07]  /*06b0*/  ISETP.LT.U32.AND P5, PT, R16, 0x38, P2 ;  /* 0x000000381000780c */ /* 0x000fce00017a1070 */
[----:B------:R0:W2:Y:S06]  /*06c0*/  @P3 LDG.E.EL R32, desc[UR6][R14.64] ;  /* 0x000000060e203981 */ /* 0x0000ac000c2e1900 */
[----:B------:R1:W3:Y:S01]  /*06d0*/  @P5 LDG.E.EL.128 R8, desc[UR6][R12.64] ;  /* 0x000000060c085981 */ /* 0x0002e2000c2e1d00 */
[----:B0-----:R-:W-:Y:S02]  /*06e0*/  CS2R R14, SRZ ;  /* 0x00000000000e7805 */ /* 0x001fe4000001ff00 */
[----:B-1----:R-:W-:-:S06]  /*06f0*/  CS2R R12, SRZ ;  /* 0x00000000000c7805 */ /* 0x002fcc000001ff00 */
[----:B------:R0:W4:Y:S01]  /*0700*/  @P5 LDG.E.EL.128 R12, desc[UR6][R34.64] ;  /* 0x00000006220c5981 */ /* 0x000122000c2e1d00 */
[----:B------:R-:W-:Y:S01]  /*0710*/  IADD3 R16, R0, 0x1, RZ ;  /* 0x0000000100107810 */ /* 0x000fe20007ffe0ff */
[----:B------:R-:W-:Y:S02]  /*0720*/  IMAD.IADD R41, R7, 0x1, R42 ;  /* 0x0000000107297824 */ /* 0x000fe400078e022a */
[----:B------:R-:W-:Y:S01]  /*0730*/  IMAD.MOV.U32 R33, RZ, RZ, RZ ;  /* 0x000000ffff217224 */ /* 0x000fe200078e00ff */
[----:B------:R-:W-:Y:S01]  /*0740*/  ISETP.LT.U32.AND P6, PT, R16, 0x8, !P6 ;  /* 0x000000081000780c */ /* 0x000fe200077c1070 */
[----:B------:R-:W-:Y:S02]  /*0750*/  VIADD R42, R5, 0xfffffffc ;  /* 0xfffffffc052a7836 */ /* 0x000fe40000000000 */
[----:B0-----:R-:W-:-:S04]  /*0760*/  IMAD.WIDE R34, R41, 0x4, R24 ;  /* 0x0000000429227825 */ /* 0x001fc800078e0218 */
[----:B------:R-:W-:Y:S01]  /*0770*/  IMAD.IADD R43, R17, 0x1, R42 ;  /* 0x00000001112b7824 */ /* 0x000fe200078e022a */
[----:B------:R0:W5:Y:S01]  /*0780*/  @P3 LDG.E.EL R33, desc[UR6][R34.64] ;  /* 0x0000000622213981 */ /* 0x000162000c2e1900 */
[----:B------:R-:W-:Y:S02]  /*0790*/  VIADD R44, R5, 0xfffffffc ;  /* 0xfffffffc052c7836 */ /* 0x000fe40000000000 */
[----:B------:R-:W-:-:S03]  /*07a0*/  IMAD.WIDE R42, R43, 0x4, R24 ;  /* 0x000000042b2a7825 */ /* 0x000fc600078e0218 */
[----:B------:R-:W-:Y:S02]  /*07b0*/  IADD3 R41, R7, R44, RZ ;  /* 0x0000002c07297210 */ /* 0x000fe40007ffe0ff */
[----:B0-----:R-:W-:-:S06]  /*07c0*/  CS2R R34, SRZ ;  /* 0x0000000000227805 */ /* 0x001fcc000001ff00 */
[----:B------:R0:W2:Y:S02]  /*07d0*/  @P6 LDG.E.EL R34, desc[UR6][R42.64] ;  /* 0x000000062a226981 */ /* 0x0000a4000c2e1900 */
[----:B0-----:R-:W-:-:S05]  /*07e0*/  IMAD.WIDE R42, R41, 0x4, R24 ;  /* 0x00000004292a7825 */ /* 0x001fca00078e0218 */
[----:B------:R0:W5:Y:S01]  /*07f0*/  @P6 LDG.E.EL R35, desc[UR6][R42.64] ;  /* 0x000000062a236981 */ /* 0x000162000c2e1900 */
[----:B------:R-:W-:Y:S01]  /*0800*/  SHF.R.U32.HI R41, RZ, 0x2, R20 ;  /* 0x00000002ff297819 */ /* 0x000fe20000011614 */
[----:B------:R-:W-:Y:S01]  /*0810*/  VIADD R20, R5, 0x7 ;  /* 0x0000000705147836 */ /* 0x000fe20000000000 */
[----:B------:R-:W-:Y:S02]  /*0820*/  LOP3.LUT R27, R38, 0xc, R27, 0xf8, !PT ;  /* 0x0000000c261b7812 */ /* 0x000fe400078ef81b */
[----:B------:R-:W-:-:S04]  /*0830*/  SGXT.U32 R41, R41, 0x5 ;  /* 0x000000052929781a */ /* 0x000fc80000000000 */
[----:B------:R-:W-:Y:S01]  /*0840*/  LOP3.LUT R28, R28, R41, RZ, 0xfc, !PT ;  /* 0x000000291c1c7212 */ /* 0x000fe200078efcff */
[----:B------:R-:W-:Y:S01]  /*0850*/  IMAD.MOV.U32 R41, RZ, RZ, RZ ;  /* 0x000000ffff297224 */ /* 0x000fe200078e00ff */
[----:B---3--:R-:W-:Y:S02]  /*0860*/  SEL R38, R8, RZ, P5 ;  /* 0x000000ff08267207 */ /* 0x008fe40002800000 */
[----:B------:R-:W-:Y:S02]  /*0870*/  SEL R10, R10, RZ, P5 ;  /* 0x000000ff0a0a7207 */ /* 0x000fe40002800000 */
[----:B------:R-:W-:Y:S02]  /*0880*/  SEL R11, R11, RZ, P5 ;  /* 0x000000ff0b0b7207 */ /* 0x000fe40002800000 */
[----:B------:R-:W-:Y:S02]  /*0890*/  SEL R9, R9, RZ, P5 ;  /* 0x000000ff09097207 */ /* 0x000fe40002800000 */
[----:B----4-:R-:W-:Y:S01]  /*08a0*/  SEL R8, R12, RZ, P5 ;  /* 0x000000ff0c087207 */ /* 0x010fe20002800000 */
[----:B------:R-:W-:Y:S01]  /*08b0*/  VIADD R12, R5, 0xffffffff ;  /* 0xffffffff050c7836 */ /* 0x000fe20000000000 */
[----:B------:R-:W-:-:S02]  /*08c0*/  SEL R13, R13, RZ, P5 ;  /* 0x000000ff0d0d7207 */ /* 0x000fc40002800000 */
[----:B------:R-:W-:Y:S02]  /*08d0*/  SEL R14, R14, RZ, P5 ;  /* 0x000000ff0e0e7207 */ /* 0x000fe40002800000 */
[----:B0-----:R-:W-:Y:S02]  /*08e0*/  SEL R42, R15, RZ, P5 ;  /* 0x000000ff0f2a7207 */ /* 0x001fe40002800000 */
[----:B------:R-:W-:Y:S01]  /*08f0*/  ISETP.LT.U32.AND P5, PT, R20, 0x47, P4 ;  /* 0x000000471400780c */ /* 0x000fe200027a1070 */
[----:B------:R-:W-:Y:S01]  /*0900*/  HFMA2.MMA R15, -RZ, RZ, 0, 0 ;  /* 0x00000000ff0f7435 */ /* 0x000fe200000001ff */
[--C-:B------:R-:W-:Y:S02]  /*0910*/  IMAD.IADD R45, R17, 0x1, R12.reuse ;  /* 0x00000001112d7824 */ /* 0x100fe400078e020c */
[----:B------:R-:W-:Y:S02]  /*0920*/  IMAD.IADD R43, R7, 0x1, R12 ;  /* 0x00000001072b7824 */ /* 0x000fe400078e020c */
[----:B------:R-:W-:-:S07]  /*0930*/  IMAD.WIDE R44, R45, 0x4, R24 ;  /* 0x000000042d2c7825 */ /* 0x000fce00078e0218 */
[----:B------:R0:W3:Y:S02]  /*0940*/  @P5 LDG.E.EL R15, desc[UR6][R44.64] ;  /* 0x000000062c0f5981 */ /* 0x0000e4000c2e1900 */
[----:B0-----:R-:W-:-:S05]  /*0950*/  IMAD.WIDE R44, R43, 0x4, R24 ;  /* 0x000000042b2c7825 */ /* 0x001fca00078e0218 */
[----:B------:R-:W4:Y:S01]  /*0960*/  @P5 LDG.E.EL R41, desc[UR6][R44.64] ;  /* 0x000000062c295981 */ /* 0x000f22000c2e1900 */
[----:B--2---:R-:W-:Y:S02]  /*0970*/  SEL R32, R32, RZ, P3 ;  /* 0x000000ff20207207 */ /* 0x004fe40001800000 */
[----:B-----5:R-:W-:Y:S02]  /*0980*/  SEL R33, R33, RZ, P3 ;  /* 0x000000ff21217207 */ /* 0x020fe40001800000 */
[----:B------:R-:W-:Y:S02]  /*0990*/  ISETP.GE.U32.AND P3, PT, R20, 0x47, PT ;  /* 0x000000471400780c */ /* 0x000fe40003f66070 */
[----:B------:R-:W-:Y:S02]  /*09a0*/  SEL R34, R34, RZ, P6 ;  /* 0x000000ff22227207 */ /* 0x000fe40003000000 */
[----:B------:R-:W-:Y:S02]  /*09b0*/  SEL R35, R35, RZ, P6 ;  /* 0x000000ff23237207 */ /* 0x000fe40003000000 */
[----:B------:R-:W-:-:S02]  /*09c0*/  ISETP.GT.AND P6, PT, R3, RZ, !P3 ;  /* 0x000000ff0300720c */ /* 0x000fc40005fc4270 */
[----:B------:R-:W-:Y:S01]  /*09d0*/  IADD3 R12, R17, R5, RZ ;  /* 0x00000005110c7210 */ /* 0x000fe20007ffe0ff */
[----:B------:R-:W-:Y:S01]  /*09e0*/  FADD R40, R40, R38 ;  /* 0x0000002628287221 */ /* 0x000fe20000000000 */
[----:B------:R-:W-:Y:S01]  /*09f0*/  FADD R36, R36, R10 ;  /* 0x0000000a24247221 */ /* 0x000fe20000000000 */
[----:B------:R-:W-:Y:S01]  /*0a00*/  FADD R37, R37, R11 ;  /* 0x0000000b25257221 */ /* 0x000fe20000000000 */
[----:B------:R-:W-:Y:S02]  /*0a10*/  IMAD.MOV.U32 R38, RZ, RZ, RZ ;  /* 0x000000ffff267224 */ /* 0x000fe400078e00ff */
[----:B------:R-:W-:Y:S01]  /*0a20*/  FADD R39, R40, R39 ;  /* 0x0000002728277221 */ /* 0x000fe20000000000 */
[----:B------:R-:W-:-:S04]  /*0a30*/  IMAD.WIDE R10, R12, 0x4, R24 ;  /* 0x000000040c0a7825 */ /* 0x000fc800078e0218 */
[----:B------:R-:W-:Y:S01]  /*0a40*/  FADD R9, R21, R9 ;  /* 0x0000000915097221 */ /* 0x000fe20000000000 */
[----:B------:R-:W-:Y:S01]  /*0a50*/  IMAD.IADD R40, R7, 0x1, R5 ;  /* 0x0000000107287824 */ /* 0x000fe200078e0205 */
[----:B------:R0:W2:Y:S01]  /*0a60*/  @P6 LDG.E.EL R38, desc[UR6][R10.64] ;  /* 0x000000060a266981 */ /* 0x0000a2000c2e1900 */
[----:B------:R-:W-:Y:S02]  /*0a70*/  MOV R21, RZ ;  /* 0x000000ff00157202 */ /* 0x000fe40000000f00 */
[----:B0-----:R-:W-:-:S05]  /*0a80*/  IMAD.WIDE R10, R40, 0x4, R24 ;  /* 0x00000004280a7825 */ /* 0x001fca00078e0218 */
[----:B------:R0:W5:Y:S01]  /*0a90*/  @P6 LDG.E.EL R21, desc[UR6][R10.64] ;  /* 0x000000060a156981 */ /* 0x000162000c2e1900 */
[----:B------:R-:W-:Y:S01]  /*0aa0*/  FADD R43, R31, R8 ;  /* 0x000000081f2b7221 */ /* 0x000fe20000000000 */
[----:B------:R-:W-:Y:S01]  /*0ab0*/  FADD R22, R9, R22 ;  /* 0x0000001609167221 */ /* 0x000fe20000000000 */
[----:B------:R-:W-:Y:S01]  /*0ac0*/  FADD R30, R30, R13 ;  /* 0x0000000d1e1e7221 */ /* 0x000fe20000000000 */
[----:B------:R-:W-:Y:S01]  /*0ad0*/  CS2R R8, SRZ ;  /* 0x0000000000087805 */ /* 0x000fe2000001ff00 */
[----:B------:R-:W-:Y:S01]  /*0ae0*/  IMAD.WIDE R12, R12, 0x4, R24 ;  /* 0x000000040c0c7825 */ /* 0x000fe200078e0218 */
[----:B0-----:R-:W-:-:S03]  /*0af0*/  CS2R R10, SRZ ;  /* 0x00000000000a7805 */ /* 0x001fc6000001ff00 */
[----:B------:R-:W-:Y:S01]  /*0b00*/  FADD R29, R29, R14 ;  /* 0x0000000e1d1d7221 */ /* 0x000fe20000000000 */
[----:B------:R-:W-:Y:S02]  /*0b10*/  IMAD.MOV.U32 R14, RZ, RZ, RZ ;  /* 0x000000ffff0e7224 */ /* 0x000fe400078e00ff */
[----:B------:R-:W-:Y:S01]  /*0b20*/  IMAD.WIDE R44, R40, 0x4, R24 ;  /* 0x00000004282c7825 */ /* 0x000fe200078e0218 */
[----:B---3--:R-:W-:Y:S02]  /*0b30*/  SEL R31, R15, RZ, P5 ;  /* 0x000000ff0f1f7207 */ /* 0x008fe40002800000 */
[----:B----4-:R-:W-:Y:S02]  /*0b40*/  SEL R41, R41, RZ, P5 ;  /* 0x000000ff29297207 */ /* 0x010fe40002800000 */
[----:B------:R-:W-:Y:S01]  /*0b50*/  ISETP.LT.U32.AND P5, PT, R20, 0x47, P2 ;  /* 0x000000471400780c */ /* 0x000fe200017a1070 */
[----:B------:R-:W-:-:S12]  /*0b60*/  IMAD.MOV.U32 R15, RZ, RZ, RZ ;  /* 0x000000ffff0f7224 */ /* 0x000fd800078e00ff */
[----:B------:R0:W3:Y:S02]  /*0b70*/  @P5 LDG.E.EL.128 R8, desc[UR6][R12.64] ;  /* 0x000000060c085981 */ /* 0x0000e4000c2e1d00 */
[----:B0-----:R-:W-:-:S06]  /*0b80*/  CS2R R12, SRZ ;  /* 0x00000000000c7805 */ /* 0x001fcc000001ff00 */
[----:B------:R0:W4:Y:S01]  /*0b90*/  @P5 LDG.E.EL.128 R12, desc[UR6][R44.64] ;  /* 0x000000062c0c5981 */ /* 0x000122000c2e1d00 */
[----:B------:R-:W-:Y:S01]  /*0ba0*/  FADD R30, R30, R18 ;  /* 0x000000121e1e7221 */ /* 0x000fe20000000000 */
[----:B------:R-:W-:Y:S01]  /*0bb0*/  LOP3.LUT R18, R5, 0x1, RZ, 0xfc, !PT ;  /* 0x0000000105127812 */ /* 0x000fe200078efcff */
[----:B------:R-:W-:Y:S01]  /*0bc0*/  FADD R43, R43, R19 ;  /* 0x000000132b2b7221 */ /* 0x000fe20000000000 */
[----:B--2---:R-:W-:Y:S02]  /*0bd0*/  SEL R38, R38, RZ, P6 ;  /* 0x000000ff26267207 */ /* 0x004fe40003000000 */
[----:B------:R-:W-:Y:S02]  /*0be0*/  IADD3 R19, R17, R18, RZ ;  /* 0x0000001211137210 */ /* 0x000fe40007ffe0ff */
[----:B-----5:R-:W-:Y:S02]  /*0bf0*/  SEL R21, R21, RZ, P6 ;  /* 0x000000ff15157207 */ /* 0x020fe40003000000 */
[----:B------:R-:W-:Y:S01]  /*0c00*/  ISETP.GT.AND P6, PT, R26, RZ, !P3 ;  /* 0x000000ff1a00720c */ /* 0x000fe20005fc4270 */
[----:B------:R-:W-:Y:S01]  /*0c10*/  FADD R36, R36, R32 ;  /* 0x0000002024247221 */ /* 0x000fe20000000000 */
[----:B------:R-:W-:Y:S01]  /*0c20*/  FADD R29, R29, R33 ;  /* 0x000000211d1d7221 */ /* 0x000fe20000000000 */
[----:B------:R-:W-:Y:S01]  /*0c30*/  IMAD.WIDE R32, R19, 0x4, R24 ;  /* 0x0000000413207825 */ /* 0x000fe200078e0218 */
[----:B------:R-:W-:-:S03]  /*0c40*/  HFMA2.MMA R40, -RZ, RZ, 0, 0 ;  /* 0x00000000ff287435 */ /* 0x000fc600000001ff */
[----:B------:R-:W-:Y:S01]  /*0c50*/  FADD R34, R37, R34 ;  /* 0x0000002225227221 */ /* 0x000fe20000000000 */
[----:B------:R-:W-:Y:S02]  /*0c60*/  IMAD.IADD R19, R7, 0x1, R18 ;  /* 0x0000000107137824 */ /* 0x000fe400078e0212 */
[----:B------:R-:W-:Y:S02]  /*0c70*/  IMAD.MOV.U32 R37, RZ, RZ, RZ ;  /* 0x000000ffff257224 */ /* 0x000fe400078e00ff */
[----:B------:R-:W-:-:S04]  /*0c80*/  IMAD.WIDE R18, R19, 0x4, R24 ;  /* 0x0000000413127825 */ /* 0x000fc800078e0218 */
[----:B------:R-:W2:Y:S04]  /*0c90*/  @P6 LDG.E.EL R37, desc[UR6][R32.64] ;  /* 0x0000000620256981 */ /* 0x000ea8000c2e1900 */
[----:B------:R-:W5:Y:S01]  /*0ca0*/  @P6 LDG.E.EL R40, desc[UR6][R18.64] ;  /* 0x0000000612286981 */ /* 0x000f62000c2e1900 */
[----:B------:R-:W-:Y:S01]  /*0cb0*/  FADD R22, R22, R38 ;  /* 0x0000002616167221 */ /* 0x000fe20000000000 */
[----:B------:R-:W-:Y:S01]  /*0cc0*/  FADD R31, R39, R31 ;  /* 0x0000001f271f7221 */ /* 0x000fe20000000000 */
[----:B------:R-:W-:Y:S01]  /*0cd0*/  LOP3.LUT R38, R5, 0x2, RZ, 0xfc, !PT ;  /* 0x0000000205267812 */ /* 0x000fe200078efcff */
[----:B------:R-:W-:Y:S01]  /*0ce0*/  FADD R23, R23, R42 ;  /* 0x0000002a17177221 */ /* 0x000fe20000000000 */
[----:B------:R-:W-:-:S03]  /*0cf0*/  FADD R21, R30, R21 ;  /* 0x000000151e157221 */ /* 0x000fc60000000000 */
[----:B0-----:R-:W-:Y:S02]  /*0d00*/  IMAD.IADD R45, R17, 0x1, R38 ;  /* 0x00000001112d7824 */ /* 0x001fe400078e0226 */
[----:B------:R-:W-:Y:S01]  /*0d10*/  FADD R23, R23, R35 ;  /* 0x0000002317177221 */ /* 0x000fe20000000000 */
[----:B------:R-:W-:Y:S02]  /*0d20*/  IMAD.MOV.U32 R35, RZ, RZ, RZ ;  /* 0x000000ffff237224 */ /* 0x000fe400078e00ff */
[----:B------:R-:W-:Y:S01]  /*0d30*/  IMAD.WIDE R44, R45, 0x4, R24 ;  /* 0x000000042d2c7825 */ /* 0x000fe200078e0218 */
[----:B---3--:R-:W-:Y:S02]  /*0d40*/  SEL R8, R8, RZ, P5 ;  /* 0x000000ff08087207 */ /* 0x008fe40002800000 */
[----:B------:R-:W-:Y:S02]  /*0d50*/  SEL R9, R9, RZ, P5 ;  /* 0x000000ff09097207 */ /* 0x000fe40002800000 */
[----:B------:R-:W-:-:S02]  /*0d60*/  SEL R10, R10, RZ, P5 ;  /* 0x000000ff0a0a7207 */ /* 0x000fc40002800000 */
[----:B------:R-:W-:Y:S01]  /*0d70*/  SEL R11, R11, RZ, P5 ;  /* 0x000000ff0b0b7207 */ /* 0x000fe20002800000 */
[----:B------:R-:W-:Y:S01]  /*0d80*/  FADD R8, R31, R8 ;  /* 0x000000081f087221 */ /* 0x000fe20000000000 */
[----:B------:R-:W-:Y:S01]  /*0d90*/  IMAD.IADD R31, R7, 0x1, R38 ;  /* 0x00000001071f7824 */ /* 0x000fe200078e0226 */
[----:B----4-:R-:W-:Y:S02]  /*0da0*/  SEL R12, R12, RZ, P5 ;  /* 0x000000ff0c0c7207 */ /* 0x010fe40002800000 */
[----:B------:R-:W-:Y:S02]  /*0db0*/  SEL R13, R13, RZ, P5 ;  /* 0x000000ff0d0d7207 */ /* 0x000fe40002800000 */
[----:B------:R-:W-:Y:S02]  /*0dc0*/  SEL R14, R14, RZ, P5 ;  /* 0x000000ff0e0e7207 */ /* 0x000fe40002800000 */
[----:B------:R-:W-:Y:S02]  /*0dd0*/  SEL R15, R15, RZ, P5 ;  /* 0x000000ff0f0f7207 */ /* 0x000fe40002800000 */
[----:B------:R-:W-:Y:S01]  /*0de0*/  ISETP.GT.AND P5, PT, R0, RZ, !P3 ;  /* 0x000000ff0000720c */ /* 0x000fe20005fa4270 */
[----:B------:R-:W-:Y:S01]  /*0df0*/  IMAD.WIDE R30, R31, 0x4, R24 ;  /* 0x000000041f1e7825 */ /* 0x000fe200078e0218 */
[----:B------:R-:W-:-:S11]  /*0e00*/  MOV R38, RZ ;  /* 0x000000ff00267202 */ /* 0x000fd60000000f00 */
[----:B------:R-:W3:Y:S04]  /*0e10*/  @P5 LDG.E.EL R38, desc[UR6][R44.64] ;  /* 0x000000062c265981 */ /* 0x000ee8000c2e1900 */
[----:B------:R-:W4:Y:S01]  /*0e20*/  @P5 LDG.E.EL R35, desc[UR6][R30.64] ;  /* 0x000000061e235981 */ /* 0x000f22000c2e1900 */
[----:B--2---:R-:W-:Y:S02]  /*0e30*/  SEL R37, R37, RZ, P6 ;  /* 0x000000ff25257207 */ /* 0x004fe40003000000 */
[----:B-----5:R-:W-:Y:S02]  /*0e40*/  SEL R40, R40, RZ, P6 ;  /* 0x000000ff28287207 */ /* 0x020fe40003000000 */
[----:B------:R-:W-:Y:S01]  /*0e50*/  ISETP.LT.U32.AND P6, PT, R20, 0x47, P1 ;  /* 0x000000471400780c */ /* 0x000fe20000fc1070 */
[----:B------:R-:W-:Y:S01]  /*0e60*/  FADD R22, R22, R9 ;  /* 0x0000000916167221 */ /* 0x000fe20000000000 */
[----:B------:R-:W-:-:S11]  /*0e70*/  IMAD.MOV.U32 R9, RZ, RZ, RZ ;  /* 0x000000ffff097224 */ /* 0x000fd600078e00ff */
[----:B------:R0:W2:Y:S02]  /*0e80*/  @P6 LDG.E.EL R9, desc[UR6][R32.64] ;  /* 0x0000000620096981 */ /* 0x0000a4000c2e1900 */
[----:B0-----:R-:W-:-:S06]  /*0e90*/  CS2R R32, SRZ ;  /* 0x0000000000207805 */ /* 0x001fcc000001ff00 */
[----:B------:R-:W5:Y:S01]  /*0ea0*/  @P6 LDG.E.EL R33, desc[UR6][R18.64] ;  /* 0x0000000612216981 */ /* 0x000f62000c2e1900 */
[----:B------:R-:W-:Y:S01]  /*0eb0*/  HFMA2.MMA R42, -RZ, RZ, 0, 0 ;  /* 0x00000000ff2a7435 */ /* 0x000fe200000001ff */
[----:B---3--:R-:W-:Y:S02]  /*0ec0*/  SEL R38, R38, RZ, P5 ;  /* 0x000000ff26267207 */ /* 0x008fe40002800000 */
[----:B----4-:R-:W-:Y:S02]  /*0ed0*/  SEL R35, R35, RZ, P5 ;  /* 0x000000ff23237207 */ /* 0x010fe40002800000 */
[----:B------:R-:W-:-:S13]  /*0ee0*/  ISETP.LT.U32.AND P5, PT, R3, 0x7, !P3 ;  /* 0x000000070300780c */ /* 0x000fda0005fa1070 */
[----:B------:R-:W3:Y:S04]  /*0ef0*/  @P5 LDG.E.EL R42, desc[UR6][R44.64] ;  /* 0x000000062c2a5981 */ /* 0x000ee8000c2e1900 */
[----:B------:R0:W4:Y:S01]  /*0f00*/  @P5 LDG.E.EL R32, desc[UR6][R30.64] ;  /* 0x000000061e205981 */ /* 0x000122000c2e1900 */
[----:B------:R-:W-:Y:S01]  /*0f10*/  FADD R41, R43, R41 ;  /* 0x000000292b297221 */ /* 0x000fe20000000000 */
[----:B------:R-:W-:Y:S02]  /*0f20*/  LOP3.LUT R43, R5, 0x3, RZ, 0xfc, !PT ;  /* 0x00000003052b7812 */ /* 0x000fe400078efcff */
[----:B--2---:R-:W-:-:S03]  /*0f30*/  SEL R9, R9, RZ, P6 ;  /* 0x000000ff09097207 */ /* 0x004fc60003000000 */
[----:B------:R-:W-:Y:S01]  /*0f40*/  IMAD.IADD R39, R17, 0x1, R43 ;  /* 0x0000000111277824 */ /* 0x000fe200078e022b */
[----:B-----5:R-:W-:Y:S02]  /*0f50*/  SEL R19, R33, RZ, P6 ;  /* 0x000000ff21137207 */ /* 0x020fe40003000000 */
[----:B------:R-:W-:Y:S01]  /*0f60*/  ISETP.LT.U32.AND P6, PT, R20, 0x47, P0 ;  /* 0x000000471400780c */ /* 0x000fe200007c1070 */
[----:B------:R-:W-:Y:S01]  /*0f70*/  IMAD.MOV.U32 R33, RZ, RZ, RZ ;  /* 0x000000ffff217224 */ /* 0x000fe200078e00ff */
[----:B------:R-:W-:Y:S01]  /*0f80*/  IADD3 R43, R7, R43, RZ ;  /* 0x0000002b072b7210 */ /* 0x000fe20007ffe0ff */
[----:B0-----:R-:W-:Y:S01]  /*0f90*/  IMAD.WIDE R30, R39, 0x4, R24 ;  /* 0x00000004271e7825 */ /* 0x001fe200078e0218 */
[----:B------:R-:W-:-:S03]  /*0fa0*/  ISETP.LT.U32.AND P3, PT, R16, 0x8, !P3 ;  /* 0x000000081000780c */ /* 0x000fc60005f61070 */
[----:B------:R-:W-:Y:S02]  /*0fb0*/  VIADD R18, R5, 0x4 ;  /* 0x0000000405127836 */ /* 0x000fe40000000000 */
[----:B------:R-:W-:-:S04]  /*0fc0*/  IMAD.MOV.U32 R39, RZ, RZ, RZ ;  /* 0x000000ffff277224 */ /* 0x000fc800078e00ff */
[----:B------:R0:W2:Y:S01]  /*0fd0*/  @P6 LDG.E.EL R33, desc[UR6][R30.64] ;  /* 0x000000061e216981 */ /* 0x0000a2000c2e1900 */
[----:B------:R-:W-:Y:S01]  /*0fe0*/  IADD3 R45, R17, R18, RZ ;  /* 0x00000012112d7210 */ /* 0x000fe20007ffe0ff */
[----:B------:R-:W-:Y:S01]  /*0ff0*/  FADD R12, R41, R12 ;  /* 0x0000000c290c7221 */ /* 0x000fe20000000000 */
[----:B0-----:R-:W-:-:S05]  /*1000*/  IMAD.WIDE R30, R43, 0x4, R24 ;  /* 0x000000042b1e7825 */ /* 0x001fca00078e0218 */
[----:B------:R0:W5:Y:S01]  /*1010*/  @P6 LDG.E.EL R39, desc[UR6][R30.64] ;  /* 0x000000061e276981 */ /* 0x000162000c2e1900 */
[----:B------:R-:W-:-:S04]  /*1020*/  IMAD.WIDE R44, R45, 0x4, R24 ;  /* 0x000000042d2c7825 */ /* 0x000fc800078e0218 */
[----:B------:R-:W-:Y:S02]  /*1030*/  IMAD.IADD R41, R7, 0x1, R18 ;  /* 0x0000000107297824 */ /* 0x000fe400078e0212 */
[----:B0-----:R-:W-:-:S06]  /*1040*/  IMAD.MOV.U32 R30, RZ, RZ, RZ ;  /* 0x000000ffff1e7224 */ /* 0x001fcc00078e00ff */
[----:B------:R0:W5:Y:S01]  /*1050*/  @P3 LDG.E.EL R30, desc[UR6][R44.64] ;  /* 0x000000062c1e3981 */ /* 0x000162000c2e1900 */
[----:B------:R-:W-:Y:S01]  /*1060*/  FADD R13, R21, R13 ;  /* 0x0000000d150d7221 */ /* 0x000fe20000000000 */
[----:B0-----:R-:W-:-:S04]  /*1070*/  IMAD.WIDE R44, R41, 0x4, R24 ;  /* 0x00000004292c7825 */ /* 0x001fc800078e0218 */
[----:B------:R-:W-:Y:S01]  /*1080*/  VIADD R41, R5, 0xf ;  /* 0x0000000f05297836 */ /* 0x000fe20000000000 */
[----:B------:R-:W-:-:S04]  /*1090*/  HFMA2.MMA R21, -RZ, RZ, 0, 0 ;  /* 0x00000000ff157435 */ /* 0x000fc800000001ff */
[----:B------:R-:W-:Y:S01]  /*10a0*/  ISETP.LT.U32.AND P4, PT, R41, 0x47, P4 ;  /* 0x000000472900780c */ /* 0x000fe20002781070 */
[----:B------:R-:W-:Y:S01]  /*10b0*/  IMAD.IADD R43, R17, 0x1, R20 ;  /* 0x00000001112b7824 */ /* 0x000fe200078e0214 */
[----:B------:R-:W-:-:S06]  /*10c0*/  MOV R18, RZ ;  /* 0x000000ff00127202 */ /* 0x000fcc0000000f00 */
[----:B------:R-:W5:Y:S01]  /*10d0*/  @P3 LDG.E.EL R18, desc[UR6][R44.64] ;  /* 0x000000062c123981 */ /* 0x000f62000c2e1900 */
[----:B---3--:R-:W-:Y:S01]  /*10e0*/  SEL R31, R42, RZ, P5 ;  /* 0x000000ff2a1f7207 */ /* 0x008fe20002800000 */
[----:B------:R-:W-:Y:S01]  /*10f0*/  IMAD.WIDE R42, R43, 0x4, R24 ;  /* 0x000000042b2a7825 */ /* 0x000fe200078e0218 */
[----:B----4-:R-:W-:Y:S02]  /*1100*/  SEL R32, R32, RZ, P5 ;  /* 0x000000ff20207207 */ /* 0x010fe40002800000 */
[----:B------:R-:W-:Y:S01]  /*1110*/  ISETP.GE.U32.AND P5, PT, R41, 0x47, PT ;  /* 0x000000472900780c */ /* 0x000fe20003fa6070 */
[----:B------:R-:W-:Y:S01]  /*1120*/  IMAD.IADD R41, R7, 0x1, R20 ;  /* 0x0000000107297824 */ /* 0x000fe200078e0214 */
[----:B------:R0:W3:Y:S01]  /*1130*/  @P4 LDG.E.EL R21, desc[UR6][R42.64] ;  /* 0x000000062a154981 */ /* 0x0000e2000c2e1900 */
[----:B------:R-:W-:Y:S02]  /*1140*/  IMAD.MOV.U32 R20, RZ, RZ, RZ ;  /* 0x000000ffff147224 */ /* 0x000fe400078e00ff */
[----:B0-----:R-:W-:-:S05]  /*1150*/  IMAD.WIDE R42, R41, 0x4, R24 ;  /* 0x00000004292a7825 */ /* 0x001fca00078e0218 */
[----:B------:R0:W4:Y:S01]  /*1160*/  @P4 LDG.E.EL R20, desc[UR6][R42.64] ;  /* 0x000000062a144981 */ /* 0x000122000c2e1900 */
[----:B------:R-:W-:Y:S01]  /*1170*/  FADD R37, R36, R37 ;  /* 0x0000002524257221 */ /* 0x000fe20000000000 */
[----:B------:R-:W-:Y:S01]  /*1180*/  IADD3 R44, R5, 0x8, RZ ;  /* 0x00000008052c7810 */ /* 0x000fe20007ffe0ff */
[----:B------:R-:W-:Y:S01]  /*1190*/  FADD R38, R34, R38 ;  /* 0x0000002622267221 */ /* 0x000fe20000000000 */
[----:B------:R-:W-:Y:S01]  /*11a0*/  FADD R29, R29, R40 ;  /* 0x000000281d1d7221 */ /* 0x000fe20000000000 */
[----:B------:R-:W-:Y:S01]  /*11b0*/  FADD R34, R23, R35 ;  /* 0x0000002317227221 */ /* 0x000fe20000000000 */
[----:B------:R-:W-:Y:S01]  /*11c0*/  IADD3 R45, R7, R44, RZ ;  /* 0x0000002c072d7210 */ /* 0x000fe20007ffe0ff */
[----:B------:R-:W-:Y:S01]  /*11d0*/  VIADD R23, R5, 0xf ;  /* 0x0000000f05177836 */ /* 0x000fe20000000000 */
[----:B--2---:R-:W-:Y:S01]  /*11e0*/  SEL R41, R33, RZ, P6 ;  /* 0x000000ff21297207 */ /* 0x004fe20003000000 */
[----:B0-----:R-:W-:Y:S01]  /*11f0*/  FADD R42, R37, R10 ;  /* 0x0000000a252a7221 */ /* 0x001fe20000000000 */
[----:B------:R-:W-:-:S02]  /*1200*/  IMAD.IADD R37, R17, 0x1, R44 ;  /* 0x0000000111257824 */ /* 0x000fc400078e022c */
[----:B------:R-:W-:Y:S01]  /*1210*/  FADD R14, R29, R14 ;  /* 0x0000000e1d0e7221 */ /* 0x000fe20000000000 */
[----:B------:R-:W-:Y:S01]  /*1220*/  IMAD.MOV.U32 R33, RZ, RZ, RZ ;  /* 0x000000ffff217224 */ /* 0x000fe200078e00ff */
[----:B------:R-:W-:Y:S01]  /*1230*/  ISETP.LT.U32.AND P2, PT, R23, 0x47, P2 ;  /* 0x000000471700780c */ /* 0x000fe20001741070 */
[----:B------:R-:W-:Y:S01]  /*1240*/  IMAD.MOV.U32 R29, RZ, RZ, RZ ;  /* 0x000000ffff1d7224 */ /* 0x000fe200078e00ff */
[----:B-----5:R-:W-:Y:S02]  /*1250*/  SEL R39, R39, RZ, P6 ;  /* 0x000000ff27277207 */ /* 0x020fe40003000000 */
[----:B------:R-:W-:Y:S01]  /*1260*/  ISETP.GT.AND P6, PT, R3, RZ, !P5 ;  /* 0x000000ff0300720c */ /* 0x000fe20006fc4270 */
[----:B------:R-:W-:-:S04]  /*1270*/  IMAD.WIDE R36, R37, 0x4, R24 ;  /* 0x0000000425247825 */ /* 0x000fc800078e0218 */
[----:B------:R-:W-:-:S04]  /*1280*/  IMAD.WIDE R44, R45, 0x4, R24 ;  /* 0x000000042d2c7825 */ /* 0x000fc800078e0218 */
[----:B------:R-:W-:Y:S01]  /*1290*/  FADD R38, R38, R11 ;  /* 0x0000000b26267221 */ /* 0x000fe20000000000 */
[----:B------:R-:W-:Y:S01]  /*12a0*/  FADD R35, R8, R9 ;  /* 0x0000000908237221 */ /* 0x000fe20000000000 */
[----:B------:R-:W-:Y:S01]  /*12b0*/  MOV R8, RZ ;  /* 0x000000ff00087202 */ /* 0x000fe20000000f00 */
[----:B------:R-:W-:Y:S01]  /*12c0*/  IMAD.MOV.U32 R9, RZ, RZ, RZ ;  /* 0x000000ffff097224 */ /* 0x000fe200078e00ff */
[----:B------:R-:W-:Y:S01]  /*12d0*/  CS2R R10, SRZ ;  /* 0x00000000000a7805 */ /* 0x000fe2000001ff00 */
[----:B------:R-:W2:Y:S04]  /*12e0*/  @P6 LDG.E.EL R33, desc[UR6][R36.64] ;  /* 0x0000000624216981 */ /* 0x000ea8000c2e1900 */
[----:B------:R-:W5:Y:S01]  /*12f0*/  @P6 LDG.E.EL R29, desc[UR6][R44.64] ;  /* 0x000000062c1d6981 */ /* 0x000f62000c2e1900 */
[----:B------:R-:W-:Y:S01]  /*1300*/  FADD R34, R34, R15 ;  /* 0x0000000f22227221 */ /* 0x000fe20000000000 */
[----:B------:R-:W-:Y:S01]  /*1310*/  FADD R22, R22, R31 ;  /* 0x0000001f16167221 */ /* 0x000fe20000000000 */
[----:B------:R-:W-:Y:S01]  /*1320*/  SEL R15, R30, RZ, P3 ;  /* 0x000000ff1e0f7207 */ /* 0x000fe20001800000 */
[----:B------:R0:W5:Y:S01]  /*1330*/  @P2 LDG.E.EL.128 R8, desc[UR6][R36.64] ;  /* 0x0000000624082981 */ /* 0x000162000c2e1d00 */
[----:B------:R-:W-:Y:S01]  /*1340*/  IADD3 R30, R5, 0x9, RZ ;  /* 0x00000009051e7810 */ /* 0x000fe20007ffe0ff */
[----:B------:R-:W-:Y:S01]  /*1350*/  FADD R19, R12, R19 ;  /* 0x000000130c137221 */ /* 0x000fe20000000000 */
[----:B------:R-:W-:-:S03]  /*1360*/  FADD R41, R42, R41 ;  /* 0x000000292a297221 */ /* 0x000fc60000000000 */
[----:B------:R-:W-:Y:S02]  /*1370*/  IMAD.IADD R43, R17, 0x1, R30 ;  /* 0x00000001112b7824 */ /* 0x000fe400078e021e */
[----:B------:R-:W-:Y:S01]  /*1380*/  FADD R32, R13, R32 ;  /* 0x000000200d207221 */ /* 0x000fe20000000000 */
[----:B------:R-:W-:Y:S01]  /*1390*/  FADD R39, R14, R39 ;  /* 0x000000270e277221 */ /* 0x000fe20000000000 */
[----:B------:R-:W-:Y:S01]  /*13a0*/  FADD R38, R38, R15 ;  /* 0x0000000f26267221 */ /* 0x000fe20000000000 */
[----:B------:R-:W-:Y:S01]  /*13b0*/  IMAD.WIDE R42, R43, 0x4, R24 ;  /* 0x000000042b2a7825 */ /* 0x000fe200078e0218 */
[----:B------:R-:W-:Y:S02]  /*13c0*/  SEL R31, R18, RZ, P3 ;  /* 0x000000ff121f7207 */ /* 0x000fe40001800000 */
[----:B------:R-:W-:Y:S02]  /*13d0*/  ISETP.GT.AND P3, PT, R26, RZ, !P5 ;  /* 0x000000ff1a00720c */ /* 0x000fe40006f64270 */
[----:B------:R-:W-:Y:S01]  /*13e0*/  CS2R R12, SRZ ;  /* 0x00000000000c7805 */ /* 0x000fe2000001ff00 */
[----:B------:R-:W-:-:S02]  /*13f0*/  IMAD.MOV.U32 R14, RZ, RZ, RZ ;  /* 0x000000ffff0e7224 */ /* 0x000fc400078e00ff */
[----:B------:R-:W-:Y:S01]  /*1400*/  FADD R34, R34, R31 ;  /* 0x0000001f22227221 */ /* 0x000fe20000000000 */
[----:B------:R-:W-:Y:S02]  /*1410*/  IMAD.MOV.U32 R15, RZ, RZ, RZ ;  /* 0x000000ffff0f7224 */ /* 0x000fe400078e00ff */
[----:B0-----:R-:W-:Y:S02]  /*1420*/  IMAD.IADD R37, R7, 0x1, R30 ;  /* 0x0000000107257824 */ /* 0x001fe400078e021e */
[----:B------:R-:W-:Y:S02]  /*1430*/  VIADD R31, R5, 0xa ;  /* 0x0000000a051f7836 */ /* 0x000fe40000000000 */
[----:B------:R-:W-:Y:S01]  /*1440*/  IMAD.WIDE R36, R37, 0x4, R24 ;  /* 0x0000000425247825 */ /* 0x000fe200078e0218 */
[----:B------:R0:W5:Y:S02]  /*1450*/  @P2 LDG.E.EL.128 R12, desc[UR6][R44.64] ;  /* 0x000000062c0c2981 */ /* 0x000164000c2e1d00 */
[----:B0-----:R-:W-:-:S05]  /*1460*/  IADD3 R45, R17, R31, RZ ;  /* 0x0000001f112d7210 */ /* 0x001fca0007ffe0ff */
[----:B------:R-:W-:Y:S01]  /*1470*/  IMAD.WIDE R44, R45, 0x4, R24 ;  /* 0x000000042d2c7825 */ /* 0x000fe200078e0218 */
[----:B---3--:R-:W-:-:S05]  /*1480*/  SEL R18, R21, RZ, P4 ;  /* 0x000000ff15127207 */ /* 0x008fca0002000000 */
[----:B------:R-:W-:Y:S01]  /*1490*/  FADD R35, R35, R18 ;  /* 0x0000001223237221 */ /* 0x000fe20000000000 */
[----:B------:R-:W-:Y:S01]  /*14a0*/  HFMA2.MMA R18, -RZ, RZ, 0, 0 ;  /* 0x00000000ff127435 */ /* 0x000fe200000001ff */
[----:B----4-:R-:W-:-:S09]  /*14b0*/  SEL R20, R20, RZ, P4 ;  /* 0x000000ff14147207 */ /* 0x010fd20002000000 */
[----:B------:R-:W3:Y:S01]  /*14c0*/  @P3 LDG.E.EL R18, desc[UR6][R36.64] ;  /* 0x0000000624123981 */ /* 0x000ee2000c2e1900 */
[----:B------:R-:W-:Y:S01]  /*14d0*/  FADD R19, R19, R20 ;  /* 0x0000001413137221 */ /* 0x000fe20000000000 */
[----:B------:R-:W-:Y:S02]  /*14e0*/  CS2R R20, SRZ ;  /* 0x0000000000147805 */ /* 0x000fe4000001ff00 */
[----:B------:R-:W-:-:S04]  /*14f0*/  ISETP.GT.AND P4, PT, R0, RZ, !P5 ;  /* 0x000000ff0000720c */ /* 0x000fc80006f84270 */
[----:B------:R-:W4:Y:S09]  /*1500*/  @P3 LDG.E.EL R21, desc[UR6][R42.64] ;  /* 0x000000062a153981 */ /* 0x000f32000c2e1900 */
[----:B------:R-:W3:Y:S01]  /*1510*/  @P4 LDG.E.EL R20, desc[UR6][R44.64] ;  /* 0x000000062c144981 */ /* 0x000ee2000c2e1900 */
[----:B------:R-:W-:-:S02]  /*1520*/  ISETP.LT.U32.AND P1, PT, R23, 0x47, P1 ;  /* 0x000000471700780c */ /* 0x000fc40000f21070 */
[----:B------:R-:W-:Y:S01]  /*1530*/  ISETP.LT.U32.AND P0, PT, R23, 0x47, P0 ;  /* 0x000000471700780c */ /* 0x000fe20000701070 */
[----:B------:R-:W-:Y:S02]  /*1540*/  IMAD.MOV.U32 R30, RZ, RZ, RZ ;  /* 0x000000ffff1e7224 */ /* 0x000fe400078e00ff */
[----:B------:R-:W-:Y:S01]  /*1550*/  VIADD R40, R5, 0xb ;  /* 0x0000000b05287836 */ /* 0x000fe20000000000 */
[----:B--2---:R-:W-:Y:S02]  /*1560*/  SEL R33, R33, RZ, P6 ;  /* 0x000000ff21217207 */ /* 0x004fe40003000000 */
[----:B-----5:R-:W-:Y:S02]  /*1570*/  SEL R23, R29, RZ, P6 ;  /* 0x000000ff1d177207 */ /* 0x020fe40003000000 */
[----:B------:R-:W-:Y:S01]  /*1580*/  ISETP.LT.U32.AND P6, PT, R3, 0x7, !P5 ;  /* 0x000000070300780c */ /* 0x000fe20006fc1070 */
[----:B------:R-:W-:Y:S02]  /*1590*/  IMAD.MOV.U32 R29, RZ, RZ, RZ ;  /* 0x000000ffff1d7224 */ /* 0x000fe400078e00ff */
[----:B------:R-:W-:Y:S01]  /*15a0*/  FADD R22, R22, R33 ;  /* 0x0000002116167221 */ /* 0x000fe20000000000 */
[----:B------:R-:W-:-:S02]  /*15b0*/  IADD3 R33, R7, R31, RZ ;  /* 0x0000001f07217210 */ /* 0x000fc40007ffe0ff */
[----:B------:R-:W-:Y:S01]  /*15c0*/  SEL R8, R8, RZ, P2 ;  /* 0x000000ff08087207 */ /* 0x000fe20001000000 */
[----:B------:R0:W2:Y:S01]  /*15d0*/  @P1 LDG.E.EL R29, desc[UR6][R42.64] ;  /* 0x000000062a1d1981 */ /* 0x0000a2000c2e1900 */
[----:B------:R-:W-:-:S03]  /*15e0*/  SEL R9, R9, RZ, P2 ;  /* 0x000000ff09097207 */ /* 0x000fc60001000000 */
[----:B------:R-:W-:Y:S01]  /*15f0*/  FADD R8, R35, R8 ;  /* 0x0000000823087221 */ /* 0x000fe20000000000 */
[----:B------:R-:W-:Y:S01]  /*1600*/  HFMA2.MMA R35, -RZ, RZ, 0, 0 ;  /* 0x00000000ff237435 */ /* 0x000fe200000001ff */
[----:B------:R1:W5:Y:S01]  /*1610*/  @P6 LDG.E.EL R30, desc[UR6][R44.64] ;  /* 0x000000062c1e6981 */ /* 0x000362000c2e1900 */
[----:B0-----:R-:W-:Y:S01]  /*1620*/  IMAD.WIDE R42, R33, 0x4, R24 ;  /* 0x00000004212a7825 */ /* 0x001fe200078e0218 */
[----:B------:R-:W-:-:S03]  /*1630*/  MOV R33, RZ ;  /* 0x000000ff00217202 */ /* 0x000fc60000000f00 */
[----:B------:R-:W-:Y:S01]  /*1640*/  FADD R9, R22, R9 ;  /* 0x0000000916097221 */ /* 0x000fe20000000000 */
[----:B-1----:R-:W-:Y:S02]  /*1650*/  IMAD.IADD R45, R17, 0x1, R40 ;  /* 0x00000001112d7824 */ /* 0x002fe400078e0228 */
[----:B------:R0:W2:Y:S01]  /*1660*/  @P1 LDG.E.EL R33, desc[UR6][R36.64] ;  /* 0x0000000624211981 */ /* 0x0000a2000c2e1900 */
[----:B------:R-:W-:Y:S01]  /*1670*/  FADD R23, R32, R23 ;  /* 0x0000001720177221 */ /* 0x000fe20000000000 */
[----:B------:R-:W-:Y:S02]  /*1680*/  IMAD.MOV.U32 R31, RZ, RZ, RZ ;  /* 0x000000ffff1f7224 */ /* 0x000fe400078e00ff */
[----:B------:R-:W-:Y:S01]  /*1690*/  IMAD.MOV.U32 R32, RZ, RZ, RZ ;  /* 0x000000ffff207224 */ /* 0x000fe200078e00ff */
[----:B------:R-:W-:-:S03]  /*16a0*/  ISETP.LT.U32.AND P5, PT, R16, 0x8, !P5 ;  /* 0x000000081000780c */ /* 0x000fc60006fa1070 */
[----:B------:R-:W2:Y:S01]  /*16b0*/  @P4 LDG.E.EL R31, desc[UR6][R42.64] ;  /* 0x000000062a1f4981 */ /* 0x000ea2000c2e1900 */
[----:B0-----:R-:W-:Y:S01]  /*16c0*/  IMAD.WIDE R36, R45, 0x4, R24 ;  /* 0x000000042d247825 */ /* 0x001fe200078e0218 */
[----:B------:R-:W-:Y:S02]  /*16d0*/  SEL R16, R13, RZ, P2 ;  /* 0x000000ff0d107207 */ /* 0x000fe40001000000 */
[----:B------:R0:W2:Y:S01]  /*16e0*/  @P6 LDG.E.EL R32, desc[UR6][R42.64] ;  /* 0x000000062a206981 */ /* 0x0000a2000c2e1900 */
[----:B------:R-:W-:-:S03]  /*16f0*/  IMAD.IADD R45, R7, 0x1, R40 ;  /* 0x00000001072d7824 */ /* 0x000fc600078e0228 */
[----:B------:R1:W2:Y:S01]  /*1700*/  @P0 LDG.E.EL R35, desc[UR6][R36.64] ;  /* 0x0000000624230981 */ /* 0x0002a2000c2e1900 */
[----:B------:R-:W-:Y:S01]  /*1710*/  SEL R12, R12, RZ, P2 ;  /* 0x000000ff0c0c7207 */ /* 0x000fe20001000000 */
[----:B0-----:R-:W-:Y:S01]  /*1720*/  IMAD.WIDE R42, R45, 0x4, R24 ;  /* 0x000000042d2a7825 */ /* 0x001fe200078e0218 */
[----:B-1----:R-:W-:-:S03]  /*1730*/  IADD3 R37, R5, 0xc, RZ ;  /* 0x0000000c05257810 */ /* 0x002fc60007ffe0ff */
[----:B------:R-:W-:Y:S01]  /*1740*/  IMAD.MOV.U32 R36, RZ, RZ, RZ ;  /* 0x000000ffff247224 */ /* 0x000fe200078e00ff */
[----:B------:R-:W-:Y:S01]  /*1750*/  SEL R44, R10, RZ, P2 ;  /* 0x000000ff0a2c7207 */ /* 0x000fe20001000000 */
[----:B------:R-:W-:Y:S02]  /*1760*/  IMAD.IADD R45, R17, 0x1, R37 ;  /* 0x00000001112d7824 */ /* 0x000fe400078e0225 */
[----:B------:R-:W-:Y:S02]  /*1770*/  FADD R12, R19, R12 ;  /* 0x0000000c130c7221 */ /* 0x000fe40000000000 */
[----:B------:R0:W2:Y:S01]  /*1780*/  @P0 LDG.E.EL R36, desc[UR6][R42.64] ;  /* 0x000000062a240981 */ /* 0x0000a2000c2e1900 */
[----:B------:R-:W-:Y:S02]  /*1790*/  IMAD.MOV.U32 R40, RZ, RZ, RZ ;  /* 0x000000ffff287224 */ /* 0x000fe400078e00ff */
[----:B------:R-:W-:Y:S01]  /*17a0*/  FADD R10, R23, R16 ;  /* 0x00000010170a7221 */ /* 0x000fe20000000000 */
[----:B0-----:R-:W-:-:S05]  /*17b0*/  IMAD.WIDE R42, R45, 0x4, R24 ;  /* 0x000000042d2a7825 */ /* 0x001fca00078e0218 */
[----:B------:R0:W2:Y:S01]  /*17c0*/  @P5 LDG.E.EL R40, desc[UR6][R42.64] ;  /* 0x000000062a285981 */ /* 0x0000a2000c2e1900 */
[----:B----4-:R-:W-:-:S05]  /*17d0*/  SEL R22, R21, RZ, P3 ;  /* 0x000000ff15167207 */ /* 0x010fca0001800000 */
[----:B------:R-:W-:Y:S01]  /*17e0*/  FADD R13, R41, R22 ;  /* 0x00000016290d7221 */ /* 0x000fe20000000000 */
[----:B---3--:R-:W-:Y:S02]  /*17f0*/  SEL R22, R18, RZ, P3 ;  /* 0x000000ff12167207 */ /* 0x008fe40001800000 */
[----:B------:R-:W-:Y:S02]  /*1800*/  ISETP.GE.AND P3, PT, R5, 0x40, PT ;  /* 0x000000400500780c */ /* 0x000fe40003f66270 */
[----:B------:R-:W-:Y:S02]  /*1810*/  IADD3 R21, R17, R5, RZ ;  /* 0x0000000511157210 */ /* 0x000fe40007ffe0ff */
[----:B------:R-:W-:Y:S02]  /*1820*/  CS2R R16, SRZ ;  /* 0x0000000000107805 */ /* 0x000fe4000001ff00 */
[----:B------:R-:W-:Y:S02]  /*1830*/  CS2R R18, SRZ ;  /* 0x0000000000127805 */ /* 0x000fe4000001ff00 */
[----:B------:R-:W-:Y:S01]  /*1840*/  SEL R23, R20, RZ, P4 ;  /* 0x000000ff14177207 */ /* 0x000fe20002000000 */
[----:B------:R-:W-:-:S04]  /*1850*/  IMAD.WIDE R20, R21, 0x4, R24 ;  /* 0x0000000415147825 */ /* 0x000fc800078e0218 */
[----:B------:R-:W-:Y:S01]  /*1860*/  FADD R41, R39, R22 ;  /* 0x0000001627297221 */ /* 0x000fe20000000000 */
[----:B------:R-:W-:Y:S02]  /*1870*/  IMAD.IADD R39, R7, 0x1, R5 ;  /* 0x0000000107277824 */ /* 0x000fe400078e0205 */
[----:B0-----:R-:W-:Y:S01]  /*1880*/  FADD R42, R38, R23 ;  /* 0x00000017262a7221 */ /* 0x001fe20000000000 */
[----:B------:R0:W3:Y:S01]  /*1890*/  @!P3 LDG.E.EL.128 R16, desc[UR6][R20.64] ;  /* 0x000000061410b981 */ /* 0x0000e2000c2e1d00 */
[----:B------:R-:W-:Y:S01]  /*18a0*/  CS2R R22, SRZ ;  /* 0x0000000000167805 */ /* 0x000fe2000001ff00 */
[----:B------:R-:W-:Y:S01]  /*18b0*/  IMAD.WIDE R38, R39, 0x4, R24 ;  /* 0x0000000427267825 */ /* 0x000fe200078e0218 */
[----:B0-----:R-:W-:-:S06]  /*18c0*/  CS2R R20, SRZ ;  /* 0x0000000000147805 */ /* 0x001fcc000001ff00 */
[----:B------:R-:W4:Y:S01]  /*18d0*/  @!P3 LDG.E.EL.128 R20, desc[UR6][R38.64] ;  /* 0x000000062614b981 */ /* 0x000f22000c2e1d00 */
[----:B------:R-:W-:-:S04]  /*18e0*/  IMAD.IADD R7, R7, 0x1, R37 ;  /* 0x0000000107077824 */ /* 0x000fc800078e0225 */
[----:B------:R-:W-:Y:S01]  /*18f0*/  IMAD.WIDE R24, R7, 0x4, R24 ;  /* 0x0000000407187825 */ /* 0x000fe200078e0218 */
[----:B------:R-:W-:-:S06]  /*1900*/  MOV R7, RZ ;  /* 0x000000ff00077202 */ /* 0x000fcc0000000f00 */
[----:B------:R0:W4:Y:S01]  /*1910*/  @P5 LDG.E.EL R7, desc[UR6][R24.64] ;  /* 0x0000000618075981 */ /* 0x000122000c2e1900 */
[----:B------:R-:W-:Y:S02]  /*1920*/  SHF.R.S32.HI R43, RZ, 0x3, R4 ;  /* 0x00000003ff2b7819 */ /* 0x000fe40000011404 */
[----:B------:R-:W-:-:S03]  /*1930*/  ISETP.GT.AND P3, PT, R5, 0x37, PT ;  /* 0x000000370500780c */ /* 0x000fc60003f64270 */
[----:B------:R-:W-:Y:S01]  /*1940*/  VIADD R4, R43, 0x2 ;  /* 0x000000022b047836 */ /* 0x000fe20000000000 */
[----:B------:R-:W-:Y:S02]  /*1950*/  SEL R37, RZ, 0x9, !P3 ;  /* 0x00000009ff257807 */ /* 0x000fe40005800000 */
[----:B------:R-:W-:Y:S01]  /*1960*/  ISETP.GE.AND P3, PT, R5, 0x38, PT ;  /* 0x000000380500780c */ /* 0x000fe20003f66270 */
[----:B------:R-:W-:-:S03]  /*1970*/  FADD R13, R13, R44 ;  /* 0x0000002c0d0d7221 */ /* 0x000fc60000000000 */
[----:B------:R-:W-:Y:S01]  /*1980*/  SEL R44, R4, RZ, !P3 ;  /* 0x000000ff042c7207 */ /* 0x000fe20005800000 */
[C---:B------:R-:W-:Y:S01]  /*1990*/  VIADD R4, R26.reuse, 0x2 ;  /* 0x000000021a047836 */ /* 0x040fe20000000000 */
[----:B------:R-:W-:-:S04]  /*19a0*/  ISETP.GE.AND P3, PT, R26, 0x7, PT ;  /* 0x000000071a00780c */ /* 0x000fc80003f66270 */
[----:B------:R-:W-:Y:S02]  /*19b0*/  SEL R4, R4, RZ, !P3 ;  /* 0x000000ff04047207 */ /* 0x000fe40005800000 */
[----:B------:R-:W-:Y:S02]  /*19c0*/  ISETP.GT.AND P3, PT, R26, 0x6, PT ;  /* 0x000000061a00780c */ /* 0x000fe40003f64270 */
[----:B0-----:R-:W-:-:S11]  /*19d0*/  IADD3 R24, R4, 0x9, RZ ;  /* 0x0000000904187810 */ /* 0x001fd60007ffe0ff */
[----:B------:R-:W-:Y:S02]  /*19e0*/  @!P3 IMAD.MOV R24, RZ, RZ, R4 ;  /* 0x000000ffff18b224 */ /* 0x000fe400078e0204 */
[----:B------:R-:W-:-:S03]  /*19f0*/  IMAD.IADD R4, R37, 0x1, R44 ;  /* 0x0000000125047824 */ /* 0x000fc600078e022c */
[----:B------:R-:W-:Y:S02]  /*1a00*/  IADD3 R5, R24, -R26, -R43 ;  /* 0x8000001a18057210 */ /* 0x000fe40007ffe82b */
[----:B------:R-:W-:Y:S02]  /*1a10*/  IADD3 R39, -R43, R4, RZ ;  /* 0x000000042b277210 */ /* 0x000fe40007ffe1ff */
[--C-:B------:R-:W-:Y:S01]  /*1a20*/  IADD3 R5, R5, 0x1, R4.reuse ;  /* 0x0000000105057810 */ /* 0x100fe20007ffe004 */
[----:B------:R-:W-:-:S04]  /*1a30*/  IMAD.IADD R37, R43, 0x1, -R4 ;  /* 0x000000012b257824 */ /* 0x000fc800078e0a04 */
[----:B------:R-:W-:Y:S02]  /*1a40*/  IMAD R24, R39, R24, R5 ;  /* 0x0000001827187224 */ /* 0x000fe400078e0205 */
[----:B------:R-:W-:Y:S02]  /*1a50*/  IMAD.MOV.U32 R5, RZ, RZ, 0x9 ;  /* 0x00000009ff057424 */ /* 0x000fe400078e00ff */
[----:B------:R-:W-:-:S03]  /*1a60*/  IMAD R26, R26, R37, R24 ;  /* 0x000000251a1a7224 */ /* 0x000fc600078e0218 */
[----:B------:R-:W-:-:S04]  /*1a70*/  VIADDMNMX R24, R6, 0x2, R5, PT ;  /* 0x0000000206187846 */ /* 0x000fc80003800105 */
[----:B------:R-:W-:-:S04]  /*1a80*/  IADD3 R25, R24, -R43, -R6 ;  /* 0x8000002b18197210 */ /* 0x000fc80007ffe806 */
[----:B------:R-:W-:Y:S02]  /*1a90*/  IADD3 R25, R25, 0x1, R4 ;  /* 0x0000000119197810 */ /* 0x000fe40007ffe004 */
[----:B------:R-:W-:-:S03]  /*1aa0*/  VIADDMNMX R38, R3, 0x2, R5, PT ;  /* 0x0000000203267846 */ /* 0x000fc60003800105 */
[----:B------:R-:W-:-:S04]  /*1ab0*/  IMAD R24, R24, R39, R25 ;  /* 0x0000002718187224 */ /* 0x000fc800078e0219 */
[----:B------:R-:W-:Y:S02]  /*1ac0*/  IMAD R24, R6, R37, R24 ;  /* 0x0000002506187224 */ /* 0x000fe400078e0218 */
[----:B------:R-:W-:-:S05]  /*1ad0*/  IMAD.IADD R6, R38, 0x1, -R3 ;  /* 0x0000000126067824 */ /* 0x000fca00078e0a03 */
[----:B------:R-:W-:Y:S02]  /*1ae0*/  LOP3.LUT R6, R6, 0x1, RZ, 0xfc, !PT ;  /* 0x0000000106067812 */ /* 0x000fe400078efcff */
[----:B------:R-:W-:Y:S02]  /*1af0*/  ISETP.GE.AND P3, PT, R0, 0x7, PT ;  /* 0x000000070000780c */ /* 0x000fe40003f66270 */
[----:B------:R-:W-:Y:S02]  /*1b00*/  IADD3 R6, R4, R6, -R43 ;  /* 0x0000000604067210 */ /* 0x000fe40007ffe82b */
[----:B------:R-:W-:-:S03]  /*1b10*/  IADD3 R5, R0, 0x2, RZ ;  /* 0x0000000200057810 */ /* 0x000fc60007ffe0ff */
[----:B------:R-:W-:Y:S01]  /*1b20*/  IMAD R38, R38, R39, R6 ;  /* 0x0000002726267224 */ /* 0x000fe200078e0206 */
[----:B------:R-:W-:Y:S01]  /*1b30*/  SEL R5, R5, RZ, !P3 ;  /* 0x000000ff05057207 */ /* 0x000fe20005800000 */
[----:B------:R-:W0:Y:S01]  /*1b40*/  S2R R6, SR_TID.X ;  /* 0x0000000000067919 */ /* 0x000e220000002100 */
[----:B------:R-:W-:Y:S02]  /*1b50*/  ISETP.GT.AND P3, PT, R0, 0x6, PT ;  /* 0x000000060000780c */ /* 0x000fe40003f64270 */
[----:B------:R-:W-:Y:S01]  /*1b60*/  SHF.R.S32.HI R2, RZ, 0x1b, R2 ;  /* 0x0000001bff027819 */ /* 0x000fe20000011402 */
[----:B------:R-:W-:Y:S01]  /*1b70*/  VIADD R44, R5, 0x9 ;  /* 0x00000009052c7836 */ /* 0x000fe20000000000 */
[----:B------:R-:W1:Y:S02]  /*1b80*/  S2UR UR5, SR_CgaCtaId ;  /* 0x00000000000579c3 */ /* 0x000e640000008800 */
[----:B------:R-:W-:-:S07]  /*1b90*/  SGXT R2, R2, 0x1 ;  /* 0x000000010202781a */ /* 0x000fce0000000200 */
[----:B------:R-:W-:Y:S02]  /*1ba0*/  @!P3 IADD3 R44, R5, RZ, RZ ;  /* 0x000000ff052cb210 */ /* 0x000fe40007ffe0ff */
[----:B------:R-:W-:Y:S02]  /*1bb0*/  LEA.HI R2, R2, R27, RZ, 0xb ;  /* 0x0000001b02027211 */ /* 0x000fe400078f58ff */
[----:B------:R-:W-:-:S04]  /*1bc0*/  IADD3 R43, R44, -R0, -R43 ;  /* 0x800000002c2b7210 */ /* 0x000fc80007ffe82b */
[----:B------:R-:W-:Y:S01]  /*1bd0*/  IADD3 R43, R43, 0x1, R4 ;  /* 0x000000012b2b7810 */ /* 0x000fe20007ffe004 */
[C---:B------:R-:W-:Y:S01]  /*1be0*/  IMAD.SHL.U32 R4, R2.reuse, 0x40, RZ ;  /* 0x0000004002047824 */ /* 0x040fe200078e00ff */
[----:B------:R-:W-:-:S04]  /*1bf0*/  LOP3.LUT R2, R2, 0xfffff800, RZ, 0xc0, !PT ;  /* 0xfffff80002027812 */ /* 0x000fc800078ec0ff */
[----:B------:R-:W-:Y:S01]  /*1c00*/  LOP3.LUT R4, R4, 0xfffe0000, RZ, 0xc0, !PT ;  /* 0xfffe000004047812 */ /* 0x000fe200078ec0ff */
[----:B------:R-:W-:-:S03]  /*1c10*/  UMOV UR4, 0x400 ;  /* 0x0000040000047882 */ /* 0x000fc60000000000 */
[----:B------:R-:W-:Y:S01]  /*1c20*/  IADD3 R27, R4, R27, -R2 ;  /* 0x0000001b041b7210 */ /* 0x000fe20007ffe802 */
[C---:B0-----:R-:W-:Y:S01]  /*1c30*/  IMAD.SHL.U32 R2, R6.reuse, 0x40, RZ ;  /* 0x0000004006027824 */ /* 0x041fe200078e00ff */
[----:B------:R-:W-:Y:S01]  /*1c40*/  SHF.R.U32.HI R5, RZ, 0x4, R6 ;  /* 0x00000004ff057819 */ /* 0x000fe20000011606 */
[----:B-1----:R-:W-:Y:S01]  /*1c50*/  UPRMT UR4, UR5, 0x654, UR4 ;  /* 0x0000065405047896 */ /* 0x002fe20008000004 */
[----:B------:R-:W-:Y:S02]  /*1c60*/  SHF.L.U32 R25, R6, 0x2, RZ ;  /* 0x0000000206197819 */ /* 0x000fe400000006ff */
[----:B------:R-:W-:Y:S02]  /*1c70*/  SGXT.U32 R5, R5, 0x3 ;  /* 0x000000030505781a */ /* 0x000fe40000000000 */
[----:B------:R-:W-:-:S04]  /*1c80*/  LOP3.LUT R2, R2, 0x3c0, RZ, 0xc0, !PT ;  /* 0x000003c002027812 */ /* 0x000fc800078ec0ff */
[C---:B------:R-:W-:Y:S01]  /*1c90*/  LOP3.LUT R5, R2.reuse, R5, RZ, 0xfc, !PT ;  /* 0x0000000502057212 */ /* 0x040fe200078efcff */
[----:B------:R-:W-:Y:S01]  /*1ca0*/  VIADD R4, R2, UR4 ;  /* 0x0000000402047c36 */ /* 0x000fe20008000000 */
[----:B------:R-:W-:Y:S02]  /*1cb0*/  LOP3.LUT R2, R25, 0x1fc, RZ, 0xc0, !PT ;  /* 0x000001fc19027812 */ /* 0x000fe400078ec0ff */
[----:B------:R-:W-:Y:S01]  /*1cc0*/  LOP3.LUT R6, R6, 0x7c, RZ, 0xc0, !PT ;  /* 0x0000007c06067812 */ /* 0x000fe200078ec0ff */
[----:B------:R-:W-:Y:S01]  /*1cd0*/  IMAD R5, R5, 0x4, R4 ;  /* 0x0000000405057824 */ /* 0x000fe200078e0204 */
[----:B------:R-:W-:Y:S02]  /*1ce0*/  LOP3.LUT R4, R2, 0x200, RZ, 0xfc, !PT ;  /* 0x0000020002047812 */ /* 0x000fe400078efcff */
[----:B------:R-:W-:Y:S02]  /*1cf0*/  LEA R25, R6, UR4, 0x2 ;  /* 0x0000000406197c11 */ /* 0x000fe4000f8e10ff */
[----:B------:R-:W-:Y:S01]  /*1d00*/  LOP3.LUT R4, R4, 0x3f0, RZ, 0xc0, !PT ;  /* 0x000003f004047812 */ /* 0x000fe200078ec0ff */
[----:B------:R-:W-:Y:S01]  /*1d10*/  IMAD R39, R39, R44, R43 ;  /* 0x0000002c27277224 */ /* 0x000fe200078e022b */
[----:B------:R-:W-:-:S02]  /*1d20*/  LOP3.LUT R6, R28, 0x20, RZ, 0xfc, !PT ;  /* 0x000000201c067812 */ /* 0x000fc400078efcff */
[----:B------:R-:W-:Y:S01]  /*1d30*/  IADD3 R43, R4, UR4, RZ ;  /* 0x00000004042b7c10 */ /* 0x000fe2000fffe0ff */
[----:B------:R-:W-:Y:S01]  /*1d40*/  IMAD R4, R2, 0x4, R25 ;  /* 0x0000000402047824 */ /* 0x000fe200078e0219 */
[----:B------:R-:W-:Y:S02]  /*1d50*/  SEL R25, R11, RZ, P2 ;  /* 0x000000ff0b197207 */ /* 0x000fe40001000000 */
[----:B------:R-:W-:Y:S02]  /*1d60*/  SEL R14, R14, RZ, P2 ;  /* 0x000000ff0e0e7207 */ /* 0x000fe40001000000 */
[----:B------:R-:W-:Y:S02]  /*1d70*/  SEL R15, R15, RZ, P2 ;  /* 0x000000ff0f0f7207 */ /* 0x000fe40001000000 */
[----:B------:R-:W-:Y:S02]  /*1d80*/  ISETP.GE.AND P2, PT, R28, 0x40, PT ;  /* 0x000000401c00780c */ /* 0x000fe40003f46270 */
[C---:B------:R-:W-:Y:S01]  /*1d90*/  ISETP.GE.AND P3, PT, R6.reuse, 0x40, PT ;  /* 0x000000400600780c */ /* 0x040fe20003f66270 */
[----:B------:R-:W-:Y:S01]  /*1da0*/  IMAD R6, R6, 0x800, R27 ;  /* 0x0000080006067824 */ /* 0x000fe200078e021b */
[----:B------:R-:W-:-:S02]  /*1db0*/  LEA R28, R28, R27, 0xb ;  /* 0x0000001b1c1c7211 */ /* 0x000fc400078e58ff */
[----:B------:R-:W-:Y:S02]  /*1dc0*/  I2FP.F32.S32 R27, R24 ;  /* 0x00000018001b7245 */ /* 0x000fe40000201400 */
[----:B-----5:R-:W-:Y:S02]  /*1dd0*/  SEL R30, R30, RZ, P6 ;  /* 0x000000ff1e1e7207 */ /* 0x020fe40003000000 */
[----:B--2---:R-:W-:Y:S02]  /*1de0*/  SEL R11, R32, RZ, P6 ;  /* 0x000000ff200b7207 */ /* 0x004fe40003000000 */
[----:B------:R-:W-:Y:S02]  /*1df0*/  FSETP.GT.AND P6, PT, |R27|, 8.50705917302346158658e+37, PT ;  /* 0x7e8000001b00780b */ /* 0x000fe40003fc4200 */
[----:B------:R-:W-:Y:S02]  /*1e00*/  SEL R31, R31, RZ, P4 ;  /* 0x000000ff1f1f7207 */ /* 0x000fe40002000000 */
[----:B------:R-:W-:-:S02]  /*1e10*/  FSETP.GEU.AND P4, PT, |R27|, 1.175494350822287508e-38, PT ;  /* 0x008000001b00780b */ /* 0x000fc40003f8e200 */
[----:B------:R-:W-:Y:S02]  /*1e20*/  SEL R29, R29, RZ, P1 ;  /* 0x000000ff1d1d7207 */ /* 0x000fe40000800000 */
[----:B------:R-:W-:Y:S01]  /*1e30*/  SEL R33, R33, RZ, P1 ;  /* 0x000000ff21217207 */ /* 0x000fe20000800000 */
[-C--:B------:R-:W-:Y:S02]  /*1e40*/  IMAD R39, R0, R37.reuse, R39 ;  /* 0x0000002500277224 */ /* 0x080fe400078e0227 */
[----:B------:R-:W-:Y:S01]  /*1e50*/  FADD R0, R8, R29 ;  /* 0x0000001d08007221 */ /* 0x000fe20000000000 */
[----:B------:R-:W-:Y:S02]  /*1e60*/  IMAD R2, R2, 0x4, R43 ;  /* 0x0000000402027824 */ /* 0x000fe400078e022b */
[----:B------:R-:W-:Y:S01]  /*1e70*/  FADD R24, R12, R33 ;  /* 0x000000210c187221 */ /* 0x000fe20000000000 */
[----:B------:R-:W-:Y:S01]  /*1e80*/  @P6 FMUL R27, R27, 0.25 ;  /* 0x3e8000001b1b6820 */ /* 0x000fe20000400000 */
[----:B------:R-:W-:Y:S01]  /*1e90*/  I2FP.F32.S32 R29, R26 ;  /* 0x0000001a001d7245 */ /* 0x000fe20000201400 */
[----:B------:R-:W-:-:S02]  /*1ea0*/  IMAD R38, R3, R37, R38 ;  /* 0x0000002503267224 */ /* 0x000fc400078e0226 */
[----:B------:R-:W-:Y:S01]  /*1eb0*/  FADD R3, R9, R30 ;  /* 0x0000001e09037221 */ /* 0x000fe20000000000 */
[----:B------:R-:W-:Y:S01]  /*1ec0*/  FADD R12, R10, R11 ;  /* 0x0000000b0a0c7221 */ /* 0x000fe20000000000 */
[----:B------:R-:W-:Y:S01]  /*1ed0*/  @!P4 FMUL R27, R27, 16777216 ;  /* 0x4b8000001b1bc820 */ /* 0x000fe20000400000 */
[----:B------:R-:W-:Y:S01]  /*1ee0*/  @P6 FMUL R0, R0, 0.25 ;  /* 0x3e80000000006820 */ /* 0x000fe20000400000 */
[----:B------:R-:W-:Y:S01]  /*1ef0*/  @P6 FMUL R24, R24, 0.25 ;  /* 0x3e80000018186820 */ /* 0x000fe20000400000 */
[C---:B------:R-:W-:Y:S02]  /*1f00*/  FSETP.GT.AND P6, PT, |R29|.reuse, 8.50705917302346158658e+37, PT ;  /* 0x7e8000001d00780b */ /* 0x040fe40003fc4200 */
[----:B------:R-:W-:Y:S01]  /*1f10*/  @!P4 FMUL R0, R0, 16777216 ;  /* 0x4b8000000000c820 */ /* 0x000fe20000400000 */
[----:B------:R-:W-:Y:S01]  /*1f20*/  @!P4 FMUL R24, R24, 16777216 ;  /* 0x4b8000001818c820 */ /* 0x000fe20000400000 */
[----:B------:R-:W-:Y:S01]  /*1f30*/  FSETP.GEU.AND P4, PT, |R29|, 1.175494350822287508e-38, PT ;  /* 0x008000001d00780b */ /* 0x000fe20003f8e200 */
[----:B------:R-:W0:Y:S01]  /*1f40*/  MUFU.RCP R27, R27 ;  /* 0x0000001b001b7308 */ /* 0x000e220000001000 */
[----:B------:R-:W-:Y:S01]  /*1f50*/  I2FP.F32.S32 R38, R38 ;  /* 0x0000002600267245 */ /* 0x000fe20000201400 */
[----:B------:R-:W-:Y:S01]  /*1f60*/  FADD R34, R34, R31 ;  /* 0x0000001f22227221 */ /* 0x000fe20000000000 */
[----:B------:R-:W-:-:S02]  /*1f70*/  FADD R41, R41, R14 ;  /* 0x0000000e29297221 */ /* 0x000fc40000000000 */
[----:B------:R-:W-:Y:S01]  /*1f80*/  FSETP.GT.AND P1, PT, |R38|, 8.50705917302346158658e+37, PT ;  /* 0x7e8000002600780b */ /* 0x000fe20003f24200 */
[----:B------:R-:W-:Y:S01]  /*1f90*/  FADD R34, R34, R15 ;  /* 0x0000000f22227221 */ /* 0x000fe20000000000 */
[----:B------:R-:W-:Y:S01]  /*1fa0*/  SEL R30, R35, RZ, P0 ;  /* 0x000000ff231e7207 */ /* 0x000fe20000000000 */
[----:B------:R-:W-:Y:S01]  /*1fb0*/  @P6 FMUL R29, R29, 0.25 ;  /* 0x3e8000001d1d6820 */ /* 0x000fe20000400000 */
[----:B------:R-:W-:Y:S01]  /*1fc0*/  SEL R36, R36, RZ, P0 ;  /* 0x000000ff24247207 */ /* 0x000fe20000000000 */
[----:B------:R-:W1:Y:S01]  /*1fd0*/  LDC.64 R14, c[0x0][0x220] ;  /* 0x00008800ff0e7b82 */ /* 0x000e620000000a00 */
[C---:B------:R-:W-:Y:S01]  /*1fe0*/  FSETP.GEU.AND P0, PT, |R38|.reuse, 1.175494350822287508e-38, PT ;  /* 0x008000002600780b */ /* 0x040fe20003f0e200 */
[----:B------:R-:W-:Y:S01]  /*1ff0*/  @!P4 FMUL R29, R29, 16777216 ;  /* 0x4b8000001d1dc820 */ /* 0x000fe20000400000 */
[C---:B0-----:R-:W-:Y:S01]  /*2000*/  FMUL R0, R27.reuse, R0 ;  /* 0x000000001b007220 */ /* 0x041fe20000400000 */
[----:B------:R-:W-:Y:S02]  /*2010*/  FMUL R24, R27, R24 ;  /* 0x000000181b187220 */ /* 0x000fe40000400000 */
[----:B------:R-:W0:Y:S02]  /*2020*/  MUFU.RCP R27, R29 ;  /* 0x0000001d001b7308 */ /* 0x000e240000001000 */
[----:B------:R-:W-:Y:S01]  /*2030*/  @P1 FMUL R38, R38, 0.25 ;  /* 0x3e80000026261820 */ /* 0x000fe20000400000 */
[----:B------:R-:W-:Y:S01]  /*2040*/  I2FP.F32.S32 R39, R39 ;  /* 0x0000002700277245 */ /* 0x000fe20000201400 */
[----:B------:R-:W-:Y:S01]  /*2050*/  FADD R32, R13, R30 ;  /* 0x0000001e0d207221 */ /* 0x000fe20000000000 */
[----:B------:R-:W-:Y:S01]  /*2060*/  @P1 FMUL R3, R3, 0.25 ;  /* 0x3e80000003031820 */ /* 0x000fe20000400000 */
[----:B------:R-:W-:-:S02]  /*2070*/  @P1 FMUL R12, R12, 0.25 ;  /* 0x3e8000000c0c1820 */ /* 0x000fc40000400000 */
[----:B------:R-:W-:Y:S01]  /*2080*/  @!P0 FMUL R38, R38, 16777216 ;  /* 0x4b80000026268820 */ /* 0x000fe20000400000 */
[----:B---3--:R-:W-:Y:S04]  /*2090*/  STS [R5], R16 ;  /* 0x0000001005007388 */ /* 0x008fe80000000800 */
[----:B------:R-:W-:Y:S04]  /*20a0*/  STS [R5+0x50], R17 ;  /* 0x0000501105007388 */ /* 0x000fe80000000800 */
[----:B------:R-:W-:Y:S04]  /*20b0*/  STS [R5+0xa0], R18 ;  /* 0x0000a01205007388 */ /* 0x000fe80000000800 */
[----:B------:R-:W-:Y:S04]  /*20c0*/  STS [R5+0xf0], R19 ;  /* 0x0000f01305007388 */ /* 0x000fe80000000800 */
[----:B----4-:R-:W-:Y:S04]  /*20d0*/  STS [R5+0x20], R20 ;  /* 0x0000201405007388 */ /* 0x010fe80000000800 */
[----:B------:R2:W-:Y:S04]  /*20e0*/  STS [R5+0x70], R21 ;  /* 0x0000701505007388 */ /* 0x0005e80000000800 */
[----:B------:R-:W-:Y:S04]  /*20f0*/  STS [R5+0xc0], R22 ;  /* 0x0000c01605007388 */ /* 0x000fe80000000800 */
[----:B------:R3:W-:Y:S01]  /*2100*/  STS [R5+0x110], R23 ;  /* 0x0001101705007388 */ /* 0x0007e20000000800 */
[----:B--2---:R-:W2:Y:S08]  /*2110*/  LDC.64 R20, c[0x0][0x218] ;  /* 0x00008600ff147b82 */ /* 0x004eb00000000a00 */
[----:B------:R-:W-:Y:S08]  /*2120*/  BAR.SYNC.DEFER_BLOCKING 0x0 ;  /* 0x0000000000007b1d */ /* 0x000ff00000010000 */
[----:B---3--:R-:W3:Y:S01]  /*2130*/  LDC.64 R22, c[0x0][0x228] ;  /* 0x00008a00ff167b82 */ /* 0x008ee20000000a00 */
[----:B------:R-:W4:Y:S04]  /*2140*/  LDS.128 R8, [R4] ;  /* 0x0000000004087984 */ /* 0x000f280000000c00 */
[----:B------:R-:W5:Y:S01]  /*2150*/  LDS.128 R16, [R2+0x800] ;  /* 0x0008000002107984 */ /* 0x000f620000000c00 */
[----:B------:R-:W-:Y:S01]  /*2160*/  FSETP.GT.AND P1, PT, |R39|, 8.50705917302346158658e+37, PT ;  /* 0x7e8000002700780b */ /* 0x000fe20003f24200 */
[----:B------:R-:W-:Y:S01]  /*2170*/  @P6 FMUL R32, R32, 0.25 ;  /* 0x3e80000020206820 */ /* 0x000fe20000400000 */
[----:B------:R-:W-:Y:S01]  /*2180*/  SEL R40, R40, RZ, P5 ;  /* 0x000000ff28287207 */ /* 0x000fe20002800000 */
[----:B------:R-:W-:Y:S01]  /*2190*/  @!P0 FMUL R3, R3, 16777216 ;  /* 0x4b80000003038820 */ /* 0x000fe20000400000 */
[----:B------:R-:W-:Y:S01]  /*21a0*/  @!P0 FMUL R12, R12, 16777216 ;  /* 0x4b8000000c0c8820 */ /* 0x000fe20000400000 */
[----:B------:R-:W-:Y:S01]  /*21b0*/  FADD R25, R42, R25 ;  /* 0x000000192a197221 */ /* 0x000fe20000000000 */
[----:B------:R-:W-:Y:S01]  /*21c0*/  FSETP.GEU.AND P0, PT, |R39|, 1.175494350822287508e-38, PT ;  /* 0x008000002700780b */ /* 0x000fe20003f0e200 */
[----:B------:R-:W-:Y:S01]  /*21d0*/  @!P4 FMUL R32, R32, 16777216 ;  /* 0x4b8000002020c820 */ /* 0x000fe20000400000 */
[----:B------:R-:W0:Y:S01]  /*21e0*/  MUFU.RCP R38, R38 ;  /* 0x0000002600267308 */ /* 0x000e220000001000 */
[----:B------:R-:W-:Y:S01]  /*21f0*/  SEL R7, R7, RZ, P5 ;  /* 0x000000ff07077207 */ /* 0x000fe20002800000 */
[----:B------:R-:W-:Y:S01]  /*2200*/  FADD R25, R25, R40 ;  /* 0x0000002819197221 */ /* 0x000fe20000000000 */
[----:B--2---:R-:W-:-:S04]  /*2210*/  IMAD.WIDE R30, R28, 0x4, R20 ;  /* 0x000000041c1e7825 */ /* 0x004fc800078e0214 */
[----:B0-----:R-:W-:Y:S01]  /*2220*/  FMUL R40, R27, R32 ;  /* 0x000000201b287220 */ /* 0x001fe20000400000 */
[----:B------:R-:W-:-:S04]  /*2230*/  IMAD.WIDE R20, R6, 0x4, R20 ;  /* 0x0000000406147825 */ /* 0x000fc800078e0214 */
[----:B------:R-:W-:Y:S01]  /*2240*/  FADD R7, R34, R7 ;  /* 0x0000000722077221 */ /* 0x000fe20000000000 */
[----:B-1----:R-:W-:-:S04]  /*2250*/  IMAD.WIDE R32, R28, 0x4, R14 ;  /* 0x000000041c207825 */ /* 0x002fc800078e020e */
[----:B------:R-:W-:Y:S01]  /*2260*/  @P1 FMUL R39, R39, 0.25 ;  /* 0x3e80000027271820 */ /* 0x000fe20000400000 */
[----:B------:R-:W-:-:S04]  /*2270*/  IMAD.WIDE R14, R6, 0x4, R14 ;  /* 0x00000004060e7825 */ /* 0x000fc800078e020e */
[----:B---3--:R-:W-:-:S04]  /*2280*/  IMAD.WIDE R34, R28, 0x4, R22 ;  /* 0x000000041c227825 */ /* 0x008fc800078e0216 */
[----:B------:R-:W-:Y:S01]  /*2290*/  IMAD.WIDE R22, R6, 0x4, R22 ;  /* 0x0000000406167825 */ /* 0x000fe200078e0216 */
[----:B----4-:R-:W-:Y:S04]  /*22a0*/  @!P2 STG.E.128 desc[UR6][R30.64], R8 ;  /* 0x000000081e00a986 */ /* 0x010fe8000c101d06 */
[----:B-----5:R-:W-:Y:S01]  /*22b0*/  @!P3 STG.E.128 desc[UR6][R20.64], R16 ;  /* 0x000000101400b986 */ /* 0x020fe2000c101d06 */
[----:B------:R-:W-:-:S03]  /*22c0*/  @!P0 FMUL R39, R39, 16777216 ;  /* 0x4b80000027278820 */ /* 0x000fc60000400000 */
[----:B------:R-:W-:Y:S04]  /*22d0*/  @!P2 STG.E.128 desc[UR6][R32.64], R8 ;  /* 0x000000082000a986 */ /* 0x000fe8000c101d06 */
[----:B------:R-:W-:Y:S04]  /*22e0*/  @!P3 STG.E.128 desc[UR6][R14.64], R16 ;  /* 0x000000100e00b986 */ /* 0x000fe8000c101d06 */
[----:B------:R0:W-:Y:S01]  /*22f0*/  @!P2 STG.E.128 desc[UR6][R34.64], R8 ;  /* 0x000000082200a986 */ /* 0x0001e2000c101d06 */
[----:B------:R-:W-:-:S03]  /*2300*/  FMUL R26, R38, R3 ;  /* 0x00000003261a7220 */ /* 0x000fc60000400000 */
[----:B------:R-:W-:Y:S01]  /*2310*/  @!P3 STG.E.128 desc[UR6][R22.64], R16 ;  /* 0x000000101600b986 */ /* 0x000fe2000c101d06 */
[----:B------:R-:W-:Y:S01]  /*2320*/  FMUL R12, R38, R12 ;  /* 0x0000000c260c7220 */ /* 0x000fe20000400000 */
[----:B------:R-:W-:Y:S01]  /*2330*/  BAR.SYNC.DEFER_BLOCKING 0x0 ;  /* 0x0000000000007b1d */ /* 0x000fe20000010000 */
[----:B------:R-:W-:-:S05]  /*2340*/  FADD R36, R41, R36 ;  /* 0x0000002429247221 */ /* 0x000fca0000000000 */
[----:B------:R-:W1:Y:S01]  /*2350*/  MUFU.RCP R38, R39 ;  /* 0x0000002700267308 */ /* 0x000e620000001000 */
[----:B------:R-:W-:Y:S01]  /*2360*/  @P6 FMUL R36, R36, 0.25 ;  /* 0x3e80000024246820 */ /* 0x000fe20000400000 */
[----:B------:R-:W-:Y:S01]  /*2370*/  @P1 FMUL R25, R25, 0.25 ;  /* 0x3e80000019191820 */ /* 0x000fe20000400000 */
[----:B------:R-:W-:Y:S01]  /*2380*/  @P1 FMUL R7, R7, 0.25 ;  /* 0x3e80000007071820 */ /* 0x000fe20000400000 */
[----:B0-----:R-:W0:Y:S01]  /*2390*/  LDC.64 R8, c[0x0][0x230] ;  /* 0x00008c00ff087b82 */ /* 0x001e220000000a00 */
[----:B------:R-:W-:Y:S01]  /*23a0*/  @!P4 FMUL R36, R36, 16777216 ;  /* 0x4b8000002424c820 */ /* 0x000fe20000400000 */
[----:B------:R-:W-:Y:S01]  /*23b0*/  @!P0 FMUL R25, R25, 16777216 ;  /* 0x4b80000019198820 */ /* 0x000fe20000400000 */
[----:B------:R-:W-:Y:S02]  /*23c0*/  @!P0 FMUL R7, R7, 16777216 ;  /* 0x4b80000007078820 */ /* 0x000fe40000400000 */
[----:B------:R-:W-:Y:S01]  /*23d0*/  FMUL R42, R27, R36 ;  /* 0x000000241b2a7220 */ /* 0x000fe20000400000 */
[C---:B-1----:R-:W-:Y:S01]  /*23e0*/  FMUL R36, R38.reuse, R25 ;  /* 0x0000001926247220 */ /* 0x042fe20000400000 */
[----:B------:R-:W-:Y:S01]  /*23f0*/  FMUL R38, R38, R7 ;  /* 0x0000000726267220 */ /* 0x000fe20000400000 */
[----:B------:R-:W-:Y:S04]  /*2400*/  STS [R5], R0 ;  /* 0x0000000005007388 */ /* 0x000fe80000000800 */
[----:B------:R-:W-:Y:S04]  /*2410*/  STS [R5+0x50], R26 ;  /* 0x0000501a05007388 */ /* 0x000fe80000000800 */
[----:B------:R-:W-:Y:S04]  /*2420*/  STS [R5+0xf0], R36 ;  /* 0x0000f02405007388 */ /* 0x000fe80000000800 */
[----:B------:R-:W-:Y:S04]  /*2430*/  STS [R5+0x20], R24 ;  /* 0x0000201805007388 */ /* 0x000fe80000000800 */
[----:B------:R-:W-:Y:S04]  /*2440*/  STS [R5+0x70], R12 ;  /* 0x0000700c05007388 */ /* 0x000fe80000000800 */
[----:B------:R-:W-:Y:S04]  /*2450*/  STS [R5+0x110], R38 ;  /* 0x0001102605007388 */ /* 0x000fe80000000800 */
[----:B------:R-:W-:Y:S04]  /*2460*/  STS [R5+0xa0], R40 ;  /* 0x0000a02805007388 */ /* 0x000fe80000000800 */
[----:B------:R-:W-:Y:S01]  /*2470*/  STS [R5+0xc0], R42 ;  /* 0x0000c02a05007388 */ /* 0x000fe20000000800 */
[----:B------:R-:W-:Y:S06]  /*2480*/  BAR.SYNC.DEFER_BLOCKING 0x0 ;  /* 0x0000000000007b1d */ /* 0x000fec0000010000 */
[----:B------:R-:W1:Y:S01]  /*2490*/  LDS.128 R16, [R4] ;  /* 0x0000000004107984 */ /* 0x000e620000000c00 */
[----:B0-----:R-:W-:-:S05]  /*24a0*/  IMAD.WIDE R28, R28, 0x4, R8 ;  /* 0x000000041c1c7825 */ /* 0x001fca00078e0208 */
[----:B-1----:R0:W-:Y:S02]  /*24b0*/  @!P2 STG.E.128 desc[UR6][R28.64], R16 ;  /* 0x000000101c00a986 */ /* 0x0021e4000c101d06 */
[----:B0-----:R-:W-:Y:S05]  /*24c0*/  @P3 EXIT ;  /* 0x000000000000394d */ /* 0x001fea0003800000 */
[----:B------:R-:W0:Y:S01]  /*24d0*/  LDS.128 R12, [R2+0x800] ;  /* 0x00080000020c7984 */ /* 0x000e220000000c00 */
[----:B------:R-:W-:-:S05]  /*24e0*/  IMAD.WIDE R6, R6, 0x4, R8 ;  /* 0x0000000406067825 */ /* 0x000fca00078e0208 */
[----:B0-----:R-:W-:Y:S01]  /*24f0*/  STG.E.128 desc[UR6][R6.64], R12 ;  /* 0x0000000c06007986 */ /* 0x001fe2000c101d06 */
[----:B------:R-:W-:Y:S05]  /*2500*/  EXIT ;  /* 0x000000000000794d */ /* 0x000fea0003800000 */
.L_x_0:
[----:B------:R-:W-:-:S00]  /*2510*/  BRA `(.L_x_0) ;  /* 0xfffffffc00fc7947 */ /* 0x000fc0000383ffff */
[----:B------:R-:W-:-:S00]  /*2520*/  NOP ;  /* 0x0000000000007918 */ /* 0x000fc00000000000 */
        /* <DEDUP_REMOVED lines=13> */
.L_x_1:


//--------------------- .nv.shared.triton_poi_fused_avg_pool2d_convolution_53 --------------------------
	.section	.nv.shared.triton_poi_fused_avg_pool2d_convolution_53,"aw",@nobits
	.sectionflags	@""
	.align	16
	.zero		1024


//--------------------- .nv.constant0.triton_poi_fused_avg_pool2d_convolution_53 --------------------------
	.section	.nv.constant0.triton_poi_fused_avg_pool2d_convolution_53,"a",@progbits
	.sectionflags	@""
	.align	4
.nv.constant0.triton_poi_fused_avg_pool2d_convolution_53:
	.zero		576
